	.target	sm_90a

	.elftype	@"ET_EXEC"


//--------------------- .note.nv.tkinfo           --------------------------
	.section	.note.nv.tkinfo,"",@"SHT_NOTE"
	.sectionflags	@"SHF_NOTE_NV_TKINFO"
	.tkinfo
        /*0018*/ 	.word	0x00000002
        /*0030*/ 	.string	""
        /*0030*/ 	.string	"ptxas"
        /*0030*/ 	.string	"Cuda compilation tools, release 13.0, V13.0.88"
        /*0030*/ 	.string	"Build cuda_13.0.r13.0/compiler.36424714_0"
        /*0030*/ 	.string	"-arch sm_90a -m 64 "



//--------------------- .note.nv.cuinfo           --------------------------
	.section	.note.nv.cuinfo,"",@"SHT_NOTE"
	.sectionflags	@"SHF_NOTE_NV_CUINFO"
        /*0018*/ 	.short	0x0002
        /*001a*/ 	.short	0x005a
        /*001c*/ 	.short	0x0082
	.zero		2


//--------------------- .nv.info                  --------------------------
	.section	.nv.info,"",@"SHT_CUDA_INFO"
	.align	4


	//----- nvinfo : EIATTR_REGCOUNT
	.align		4
        /*0000*/ 	.byte	0x04, 0x2f
        /*0002*/ 	.short	(.L_15 - .L_14)
	.align		4
.L_14:
        /*0004*/ 	.word	index@(_ZN7cutlass13device_kernelINS_4gemm6kernel13GemmUniversalIN4cute5tupleIJiiiiEEENS1_10collective13CollectiveMmaINS1_34MainloopSm90TmaGmmaWarpSpecializedILi9ENS5_IJNS4_1CILi4EEENSA_ILi1EEESC_EEENS1_35KernelTmaWarpSpecializedCooperativeEEENS5_IJNSA_ILi256EEENSA_ILi128EEENSA_ILi32EEEEEENS_6half_tENS5_IJlSC_lEEESK_SL_NS4_8TiledMMAINS4_8MMA_AtomIJNS4_4SM904GMMA26MMA_64x128x16_F32F16F16_SSILNSP_5MajorE0ELSR_0ELNSP_7ScaleInE1ELSS_1EEEEEENS4_6LayoutINS5_IJNSA_ILi2EEESC_SC_EEENS5_IJSC_NSA_ILi0EEESY_EEEEENS5_IJNS4_10UnderscoreES11_S11_EEEEENS4_13SM90_TMA_LOADENS4_14ComposedLayoutINS4_7SwizzleILi2ELi4ELi3EEENS4_18smem_ptr_flag_bitsILi16EEENSV_INS5_IJNSA_ILi8EEESI_EEENS5_IJSI_SC_EEEEEEEvNS4_8identityENS4_23SM90_TMA_LOAD_MULTICASTES1E_vS1F_EENS_8epilogue10collective6detail29Sm90TmaWarpSpecializedAdapterINS1J_15DefaultEpilogueISK_SL_SL_NS1I_6thread17LinearCombinationISK_Li1EffLNS1N_9ScaleType4KindE0ELNS_15FloatRoundStyleE2ESK_EENS1_15EpilogueDefaultEEEEEvvEEEEvNT_6ParamsE)
        /*0008*/ 	.word	0x000000a8


	//----- nvinfo : EIATTR_FRAME_SIZE
	.align		4
.L_15:
        /*000c*/ 	.byte	0x04, 0x11
        /*000e*/ 	.short	(.L_17 - .L_16)
	.align		4
.L_16:
        /*0010*/ 	.word	index@(_ZN7cutlass13device_kernelINS_4gemm6kernel13GemmUniversalIN4cute5tupleIJiiiiEEENS1_10collective13CollectiveMmaINS1_34MainloopSm90TmaGmmaWarpSpecializedILi9ENS5_IJNS4_1CILi4EEENSA_ILi1EEESC_EEENS1_35KernelTmaWarpSpecializedCooperativeEEENS5_IJNSA_ILi256EEENSA_ILi128EEENSA_ILi32EEEEEENS_6half_tENS5_IJlSC_lEEESK_SL_NS4_8TiledMMAINS4_8MMA_AtomIJNS4_4SM904GMMA26MMA_64x128x16_F32F16F16_SSILNSP_5MajorE0ELSR_0ELNSP_7ScaleInE1ELSS_1EEEEEENS4_6LayoutINS5_IJNSA_ILi2EEESC_SC_EEENS5_IJSC_NSA_ILi0EEESY_EEEEENS5_IJNS4_10UnderscoreES11_S11_EEEEENS4_13SM90_TMA_LOADENS4_14ComposedLayoutINS4_7SwizzleILi2ELi4ELi3EEENS4_18smem_ptr_flag_bitsILi16EEENSV_INS5_IJNSA_ILi8EEESI_EEENS5_IJSI_SC_EEEEEEEvNS4_8identityENS4_23SM90_TMA_LOAD_MULTICASTES1E_vS1F_EENS_8epilogue10collective6detail29Sm90TmaWarpSpecializedAdapterINS1J_15DefaultEpilogueISK_SL_SL_NS1I_6thread17LinearCombinationISK_Li1EffLNS1N_9ScaleType4KindE0ELNS_15FloatRoundStyleE2ESK_EENS1_15EpilogueDefaultEEEEEvvEEEEvNT_6ParamsE)
        /*0014*/ 	.word	0x00000000


	//----- nvinfo : EIATTR_MIN_STACK_SIZE
	.align		4
.L_17:
        /*0018*/ 	.byte	0x04, 0x12
        /*001a*/ 	.short	(.L_19 - .L_18)
	.align		4
.L_18:
        /*001c*/ 	.word	index@(_ZN7cutlass13device_kernelINS_4gemm6kernel13GemmUniversalIN4cute5tupleIJiiiiEEENS1_10collective13CollectiveMmaINS1_34MainloopSm90TmaGmmaWarpSpecializedILi9ENS5_IJNS4_1CILi4EEENSA_ILi1EEESC_EEENS1_35KernelTmaWarpSpecializedCooperativeEEENS5_IJNSA_ILi256EEENSA_ILi128EEENSA_ILi32EEEEEENS_6half_tENS5_IJlSC_lEEESK_SL_NS4_8TiledMMAINS4_8MMA_AtomIJNS4_4SM904GMMA26MMA_64x128x16_F32F16F16_SSILNSP_5MajorE0ELSR_0ELNSP_7ScaleInE1ELSS_1EEEEEENS4_6LayoutINS5_IJNSA_ILi2EEESC_SC_EEENS5_IJSC_NSA_ILi0EEESY_EEEEENS5_IJNS4_10UnderscoreES11_S11_EEEEENS4_13SM90_TMA_LOADENS4_14ComposedLayoutINS4_7SwizzleILi2ELi4ELi3EEENS4_18smem_ptr_flag_bitsILi16EEENSV_INS5_IJNSA_ILi8EEESI_EEENS5_IJSI_SC_EEEEEEEvNS4_8identityENS4_23SM90_TMA_LOAD_MULTICASTES1E_vS1F_EENS_8epilogue10collective6detail29Sm90TmaWarpSpecializedAdapterINS1J_15DefaultEpilogueISK_SL_SL_NS1I_6thread17LinearCombinationISK_Li1EffLNS1N_9ScaleType4KindE0ELNS_15FloatRoundStyleE2ESK_EENS1_15EpilogueDefaultEEEEEvvEEEEvNT_6ParamsE)
        /*0020*/ 	.word	0x00000000
.L_19:


//--------------------- .nv.compat                --------------------------
	.section	.nv.compat,"",@"SHT_CUDA_COMPAT_INFO"
	.align	4
        /*0000*/ 	.byte	0x02, 0x09, 0x01, 0x00, 0x02, 0x02, 0x04, 0x00, 0x02, 0x05, 0x05, 0x00, 0x03, 0x07, 0x01, 0x01
        /*0010*/ 	.byte	0x02, 0x03, 0x01, 0x00, 0x02, 0x06, 0x01, 0x00, 0x04, 0x0b, 0x08, 0x00, 0x00, 0x00, 0x00, 0x00
        /*0020*/ 	.byte	0x00, 0x00, 0x00, 0x00


//--------------------- .nv.info._ZN7cutlass13device_kernelINS_4gemm6kernel13GemmUniversalIN4cute5tupleIJiiiiEEENS1_10collective13CollectiveMmaINS1_34MainloopSm90TmaGmmaWarpSpecializedILi9ENS5_IJNS4_1CILi4EEENSA_ILi1EEESC_EEENS1_35KernelTmaWarpSpecializedCooperativeEEENS5_IJNSA_ILi256EEENSA_ILi128EEENSA_ILi32EEEEEENS_6half_tENS5_IJlSC_lEEESK_SL_NS4_8TiledMMAINS4_8MMA_AtomIJNS4_4SM904GMMA26MMA_64x128x16_F32F16F16_SSILNSP_5MajorE0ELSR_0ELNSP_7ScaleInE1ELSS_1EEEEEENS4_6LayoutINS5_IJNSA_ILi2EEESC_SC_EEENS5_IJSC_NSA_ILi0EEESY_EEEEENS5_IJNS4_10UnderscoreES11_S11_EEEEENS4_13SM90_TMA_LOADENS4_14ComposedLayoutINS4_7SwizzleILi2ELi4ELi3EEENS4_18smem_ptr_flag_bitsILi16EEENSV_INS5_IJNSA_ILi8EEESI_EEENS5_IJSI_SC_EEEEEEEvNS4_8identityENS4_23SM90_TMA_LOAD_MULTICASTES1E_vS1F_EENS_8epilogue10collective6detail29Sm90TmaWarpSpecializedAdapterINS1J_15DefaultEpilogueISK_SL_SL_NS1I_6thread17LinearCombinationISK_Li1EffLNS1N_9ScaleType4KindE0ELNS_15FloatRoundStyleE2ESK_EENS1_15EpilogueDefaultEEEEEvvEEEEvNT_6ParamsE --------------------------
	.section	.nv.info._ZN7cutlass13device_kernelINS_4gemm6kernel13GemmUniversalIN4cute5tupleIJiiiiEEENS1_10collective13CollectiveMmaINS1_34MainloopSm90TmaGmmaWarpSpecializedILi9ENS5_IJNS4_1CILi4EEENSA_ILi1EEESC_EEENS1_35KernelTmaWarpSpecializedCooperativeEEENS5_IJNSA_ILi256EEENSA_ILi128EEENSA_ILi32EEEEEENS_6half_tENS5_IJlSC_lEEESK_SL_NS4_8TiledMMAINS4_8MMA_AtomIJNS4_4SM904GMMA26MMA_64x128x16_F32F16F16_SSILNSP_5MajorE0ELSR_0ELNSP_7ScaleInE1ELSS_1EEEEEENS4_6LayoutINS5_IJNSA_ILi2EEESC_SC_EEENS5_IJSC_NSA_ILi0EEESY_EEEEENS5_IJNS4_10UnderscoreES11_S11_EEEEENS4_13SM90_TMA_LOADENS4_14ComposedLayoutINS4_7SwizzleILi2ELi4ELi3EEENS4_18smem_ptr_flag_bitsILi16EEENSV_INS5_IJNSA_ILi8EEESI_EEENS5_IJSI_SC_EEEEEEEvNS4_8identityENS4_23SM90_TMA_LOAD_MULTICASTES1E_vS1F_EENS_8epilogue10collective6detail29Sm90TmaWarpSpecializedAdapterINS1J_15DefaultEpilogueISK_SL_SL_NS1I_6thread17LinearCombinationISK_Li1EffLNS1N_9ScaleType4KindE0ELNS_15FloatRoundStyleE2ESK_EENS1_15EpilogueDefaultEEEEEvvEEEEvNT_6ParamsE,"",@"SHT_CUDA_INFO"
	.sectionflags	@""
	.align	4


	//----- nvinfo : EIATTR_CUDA_API_VERSION
	.align		4
        /*0000*/ 	.byte	0x04, 0x37
        /*0002*/ 	.short	(.L_21 - .L_20)
.L_20:
        /*0004*/ 	.word	0x00000082


	//----- nvinfo : EIATTR_KPARAM_INFO
	.align		4
.L_21:
        /*0008*/ 	.byte	0x04, 0x17
        /*000a*/ 	.short	(.L_23 - .L_22)
.L_22:
        /*000c*/ 	.word	0x00000000
        /*0010*/ 	.short	0x0000
        /*0012*/ 	.short	0x0070
        /*0014*/ 	.byte	0x00, 0xf0, 0x01, 0x10


	//----- nvinfo : EIATTR_SPARSE_MMA_MASK
	.align		4
.L_23:
        /*0018*/ 	.byte	0x03, 0x50
        /*001a*/ 	.short	0x0000


	//----- nvinfo : EIATTR_MAXREG_COUNT
	.align		4
        /*001c*/ 	.byte	0x03, 0x1b
        /*001e*/ 	.short	0x00a8


	//----- nvinfo : EIATTR_NUM_BARRIERS
	.align		4
        /*0020*/ 	.byte	0x02, 0x4c
        /*0022*/ 	.byte	0x01
	.zero		1


	//----- nvinfo : EIATTR_EXTERNS
	.align		4
        /*0024*/ 	.byte	0x04, 0x0f
        /*0026*/ 	.short	(.L_25 - .L_24)


	//   ....[0]....
	.align		4
.L_24:
        /*0028*/ 	.word	index@(__assertfail)


	//----- nvinfo : EIATTR_MERCURY_ISA_VERSION
	.align		4
.L_25:
        /*002c*/ 	.byte	0x03, 0x5f
        /*002e*/ 	.short	0x0101


	//----- nvinfo : EIATTR_INT_WARP_WIDE_INSTR_OFFSETS
	.align		4
        /*0030*/ 	.byte	0x04, 0x31
        /*0032*/ 	.short	(.L_27 - .L_26)


	//   ....[0]....
.L_26:
        /*0034*/ 	.word	0x00000550


	//   ....[1]....
        /*0038*/ 	.word	0x00000580


	//   ....[2]....
        /*003c*/ 	.word	0x00000730


	//----- nvinfo : EIATTR_COOP_GROUP_MASK_REGIDS
	.align		4
.L_27:
        /*0040*/ 	.byte	0x04, 0x29
        /*0042*/ 	.short	(.L_29 - .L_28)


	//   ....[0]....
.L_28:
        /*0044*/ 	.word	0xffffffff


	//   ....[1]....
        /*0048*/ 	.word	0xffffffff


	//   ....[2]....
        /*004c*/ 	.word	0xffffffff


	//   ....[3]....
        /*0050*/ 	.word	0xffffffff


	//   ....[4]....
        /*0054*/ 	.word	0xffffffff


	//   ....[5]....
        /*0058*/ 	.word	0xffffffff


	//----- nvinfo : EIATTR_COOP_GROUP_INSTR_OFFSETS
	.align		4
.L_29:
        /*005c*/ 	.byte	0x04, 0x28
        /*005e*/ 	.short	(.L_31 - .L_30)


	//   ....[0]....
.L_30:
        /*0060*/ 	.word	0x00000060


	//   ....[1]....
        /*0064*/ 	.word	0x00000070


	//   ....[2]....
        /*0068*/ 	.word	0x00000130


	//   ....[3]....
        /*006c*/ 	.word	0x000003a0


	//   ....[4]....
        /*0070*/ 	.word	0x000008e0


	//   ....[5]....
        /*0074*/ 	.word	0x00001330


	//----- nvinfo : EIATTR_REG_RECONFIG
	.align		4
.L_31:
        /*0078*/ 	.byte	0x01, 0x54
	.zero		2


	//----- nvinfo : EIATTR_SYSCALL_OFFSETS
	.align		4
        /*007c*/ 	.byte	0x04, 0x46
        /*007e*/ 	.short	(.L_33 - .L_32)


	//   ....[0]....
.L_32:
        /*0080*/ 	.word	0x000014f0


	//----- nvinfo : EIATTR_MBARRIER_INSTR_OFFSETS
	.align		4
.L_33:
        /*0084*/ 	.byte	0x04, 0x39
        /*0086*/ 	.short	(.L_35 - .L_34)


	//   ....[0]....
.L_34:
        /*0088*/ 	.word	0x00000250
        /*008c*/ 	.word	0x000000ff
        /*0090*/ 	.word	0x00000000
        /*0094*/ 	.short	0x0100
        /*0096*/ 	.byte	0x08
	.zero		1


	//   ....[1]....
        /*0098*/ 	.word	0x00000260
        /*009c*/ 	.word	0x000000ff
        /*00a0*/ 	.word	0x00000048
        /*00a4*/ 	.short	0x0100
        /*00a6*/ 	.byte	0x08
	.zero		1


	//   ....[2]....
        /*00a8*/ 	.word	0x00000270
        /*00ac*/ 	.word	0x000000ff
        /*00b0*/ 	.word	0x00000008
        /*00b4*/ 	.short	0x0100
        /*00b6*/ 	.byte	0x08
	.zero		1


	//   ....[3]....
        /*00b8*/ 	.word	0x00000280
        /*00bc*/ 	.word	0x000000ff
        /*00c0*/ 	.word	0x00000050
        /*00c4*/ 	.short	0x0100
        /*00c6*/ 	.byte	0x08
	.zero		1


	//   ....[4]....
        /*00c8*/ 	.word	0x00000290
        /*00cc*/ 	.word	0x000000ff
        /*00d0*/ 	.word	0x00000010
        /*00d4*/ 	.short	0x0100
        /*00d6*/ 	.byte	0x08
	.zero		1


	//   ....[5]....
        /*00d8*/ 	.word	0x000002a0
        /*00dc*/ 	.word	0x000000ff
        /*00e0*/ 	.word	0x00000058
        /*00e4*/ 	.short	0x0100
        /*00e6*/ 	.byte	0x08
	.zero		1


	//   ....[6]....
        /*00e8*/ 	.word	0x000002b0
        /*00ec*/ 	.word	0x000000ff
        /*00f0*/ 	.word	0x00000018
        /*00f4*/ 	.short	0x0100
        /*00f6*/ 	.byte	0x08
	.zero		1


	//   ....[7]....
        /*00f8*/ 	.word	0x000002c0
        /*00fc*/ 	.word	0x000000ff
        /*0100*/ 	.word	0x00000060
        /*0104*/ 	.short	0x0100
        /*0106*/ 	.byte	0x08
	.zero		1


	//   ....[8]....
        /*0108*/ 	.word	0x000002d0
        /*010c*/ 	.word	0x000000ff
        /*0110*/ 	.word	0x00000020
        /*0114*/ 	.short	0x0100
        /*0116*/ 	.byte	0x08
	.zero		1


	//   ....[9]....
        /*0118*/ 	.word	0x000002e0
        /*011c*/ 	.word	0x000000ff
        /*0120*/ 	.word	0x00000068
        /*0124*/ 	.short	0x0100
        /*0126*/ 	.byte	0x08
	.zero		1


	//   ....[10]....
        /*0128*/ 	.word	0x000002f0
        /*012c*/ 	.word	0x000000ff
        /*0130*/ 	.word	0x00000028
        /*0134*/ 	.short	0x0100
        /*0136*/ 	.byte	0x08
	.zero		1


	//   ....[11]....
        /*0138*/ 	.word	0x00000300
        /*013c*/ 	.word	0x000000ff
        /*0140*/ 	.word	0x00000070
        /*0144*/ 	.short	0x0100
        /*0146*/ 	.byte	0x08
	.zero		1


	//   ....[12]....
        /*0148*/ 	.word	0x00000310
        /*014c*/ 	.word	0x000000ff
        /*0150*/ 	.word	0x00000030
        /*0154*/ 	.short	0x0100
        /*0156*/ 	.byte	0x08
	.zero		1


	//   ....[13]....
        /*0158*/ 	.word	0x00000320
        /*015c*/ 	.word	0x000000ff
        /*0160*/ 	.word	0x00000078
        /*0164*/ 	.short	0x0100
        /*0166*/ 	.byte	0x08
	.zero		1


	//   ....[14]....
        /*0168*/ 	.word	0x00000330
        /*016c*/ 	.word	0x000000ff
        /*0170*/ 	.word	0x00000038
        /*0174*/ 	.short	0x0100
        /*0176*/ 	.byte	0x08
	.zero		1


	//   ....[15]....
        /*0178*/ 	.word	0x00000340
        /*017c*/ 	.word	0x000000ff
        /*0180*/ 	.word	0x00000080
        /*0184*/ 	.short	0x0100
        /*0186*/ 	.byte	0x08
	.zero		1


	//   ....[16]....
        /*0188*/ 	.word	0x00000350
        /*018c*/ 	.word	0x000000ff
        /*0190*/ 	.word	0x00000040
        /*0194*/ 	.short	0x0100
        /*0196*/ 	.byte	0x08
	.zero		1


	//   ....[17]....
        /*0198*/ 	.word	0x00000360
        /*019c*/ 	.word	0x000000ff
        /*01a0*/ 	.word	0x00000088
        /*01a4*/ 	.short	0x0100
        /*01a6*/ 	.byte	0x08
	.zero		1


	//   ....[18]....
        /*01a8*/ 	.word	0x000007c0
        /*01ac*/ 	.word	0x000000ff
        /*01b0*/ 	.word	0x000000a0
        /*01b4*/ 	.short	0x0100
        /*01b6*/ 	.byte	0x06
	.zero		1


	//   ....[19]....
        /*01b8*/ 	.word	0x00000860
        /*01bc*/ 	.word	0x000000ff
        /*01c0*/ 	.word	0x000000a8
        /*01c4*/ 	.short	0x0100
        /*01c6*/ 	.byte	0x06
	.zero		1


	//   ....[20]....
        /*01c8*/ 	.word	0x000015b0
        /*01cc*/ 	.word	0x00000003
        /*01d0*/ 	.word	0x00000000
        /*01d4*/ 	.short	0x010a
        /*01d6*/ 	.byte	0x3f
	.zero		1


	//   ....[21]....
        /*01d8*/ 	.word	0x000015f0
        /*01dc*/ 	.word	0x00000003
        /*01e0*/ 	.word	0x00000000
        /*01e4*/ 	.short	0x010a
        /*01e6*/ 	.byte	0x3f
	.zero		1


	//   ....[22]....
        /*01e8*/ 	.word	0x00001980
        /*01ec*/ 	.word	0x00000005
        /*01f0*/ 	.word	0x00000000
        /*01f4*/ 	.short	0x010a
        /*01f6*/ 	.byte	0x3f
	.zero		1


	//   ....[23]....
        /*01f8*/ 	.word	0x000019c0
        /*01fc*/ 	.word	0x00000005
        /*0200*/ 	.word	0x00000000
        /*0204*/ 	.short	0x010a
        /*0206*/ 	.byte	0x3f
	.zero		1


	//   ....[24]....
        /*0208*/ 	.word	0x00001be0
        /*020c*/ 	.word	0x00000005
        /*0210*/ 	.word	0x00000000
        /*0214*/ 	.short	0x0101
        /*0216*/ 	.byte	0x3f
	.zero		1


	//   ....[25]....
        /*0218*/ 	.word	0x00001e00
        /*021c*/ 	.word	0x00000003
        /*0220*/ 	.word	0x00000000
        /*0224*/ 	.short	0x0101
        /*0226*/ 	.byte	0x3f
	.zero		1


	//   ....[26]....
        /*0228*/ 	.word	0x0000b620
        /*022c*/ 	.word	0x00000017
        /*0230*/ 	.word	0x00000048
        /*0234*/ 	.short	0x010a
        /*0236*/ 	.byte	0x3f
	.zero		1


	//   ....[27]....
        /*0238*/ 	.word	0x0000b990
        /*023c*/ 	.word	0x00000003
        /*0240*/ 	.word	0x000000a8
        /*0244*/ 	.short	0x0101
        /*0246*/ 	.byte	0x3f
	.zero		1


	//   ....[28]....
        /*0248*/ 	.word	0x0000c0f0
        /*024c*/ 	.word	0x00000007
        /*0250*/ 	.word	0x00000000
        /*0254*/ 	.short	0x010a
        /*0256*/ 	.byte	0x3f
	.zero		1


	//   ....[29]....
        /*0258*/ 	.word	0x0000c170
        /*025c*/ 	.word	0x00000008
        /*0260*/ 	.word	0x00000000
        /*0264*/ 	.short	0x010a
        /*0266*/ 	.byte	0x3f
	.zero		1


	//   ....[30]....
        /*0268*/ 	.word	0x0000c200
        /*026c*/ 	.word	0x00000009
        /*0270*/ 	.word	0x00000000
        /*0274*/ 	.short	0x010a
        /*0276*/ 	.byte	0x3f
	.zero		1


	//   ....[31]....
        /*0278*/ 	.word	0x0000c290
        /*027c*/ 	.word	0x00000008
        /*0280*/ 	.word	0x00000000
        /*0284*/ 	.short	0x010a
        /*0286*/ 	.byte	0x3f
	.zero		1


	//   ....[32]....
        /*0288*/ 	.word	0x0000c320
        /*028c*/ 	.word	0x00000009
        /*0290*/ 	.word	0x00000000
        /*0294*/ 	.short	0x010a
        /*0296*/ 	.byte	0x3f
	.zero		1


	//   ....[33]....
        /*0298*/ 	.word	0x0000c3b0
        /*029c*/ 	.word	0x00000008
        /*02a0*/ 	.word	0x00000000
        /*02a4*/ 	.short	0x010a
        /*02a6*/ 	.byte	0x3f
	.zero		1


	//   ....[34]....
        /*02a8*/ 	.word	0x0000c440
        /*02ac*/ 	.word	0x00000009
        /*02b0*/ 	.word	0x00000000
        /*02b4*/ 	.short	0x010a
        /*02b6*/ 	.byte	0x3f
	.zero		1


	//   ....[35]....
        /*02b8*/ 	.word	0x0000c4d0
        /*02bc*/ 	.word	0x00000006
        /*02c0*/ 	.word	0x00000000
        /*02c4*/ 	.short	0x010a
        /*02c6*/ 	.byte	0x3f
	.zero		1


	//   ....[36]....
        /*02c8*/ 	.word	0x0000c560
        /*02cc*/ 	.word	0x00000003
        /*02d0*/ 	.word	0x00000000
        /*02d4*/ 	.short	0x010a
        /*02d6*/ 	.byte	0x3f
	.zero		1


	//   ....[37]....
        /*02d8*/ 	.word	0x0000c5c0
        /*02dc*/ 	.word	0x00000003
        /*02e0*/ 	.word	0x00000000
        /*02e4*/ 	.short	0x010a
        /*02e6*/ 	.byte	0x3f
	.zero		1


	//   ....[38]....
        /*02e8*/ 	.word	0x0000c610
        /*02ec*/ 	.word	0x00000005
        /*02f0*/ 	.word	0x00000000
        /*02f4*/ 	.short	0x010a
        /*02f6*/ 	.byte	0x3f
	.zero		1


	//   ....[39]....
        /*02f8*/ 	.word	0x0000c6e0
        /*02fc*/ 	.word	0x00000017
        /*0300*/ 	.word	0x00000048
        /*0304*/ 	.short	0x010a
        /*0306*/ 	.byte	0x3f
	.zero		1


	//   ....[40]....
        /*0308*/ 	.word	0x0000c7b0
        /*030c*/ 	.word	0x00000007
        /*0310*/ 	.word	0x00000000
        /*0314*/ 	.short	0x010a
        /*0316*/ 	.byte	0x3f
	.zero		1


	//   ....[41]....
        /*0318*/ 	.word	0x0000c800
        /*031c*/ 	.word	0x00000008
        /*0320*/ 	.word	0x00000000
        /*0324*/ 	.short	0x010a
        /*0326*/ 	.byte	0x3f
	.zero		1


	//   ....[42]....
        /*0328*/ 	.word	0x0000c850
        /*032c*/ 	.word	0x00000009
        /*0330*/ 	.word	0x00000000
        /*0334*/ 	.short	0x010a
        /*0336*/ 	.byte	0x3f
	.zero		1


	//   ....[43]....
        /*0338*/ 	.word	0x0000c8a0
        /*033c*/ 	.word	0x00000008
        /*0340*/ 	.word	0x00000000
        /*0344*/ 	.short	0x010a
        /*0346*/ 	.byte	0x3f
	.zero		1


	//   ....[44]....
        /*0348*/ 	.word	0x0000c8f0
        /*034c*/ 	.word	0x00000009
        /*0350*/ 	.word	0x00000000
        /*0354*/ 	.short	0x010a
        /*0356*/ 	.byte	0x3f
	.zero		1


	//   ....[45]....
        /*0358*/ 	.word	0x0000c940
        /*035c*/ 	.word	0x00000008
        /*0360*/ 	.word	0x00000000
        /*0364*/ 	.short	0x010a
        /*0366*/ 	.byte	0x3f
	.zero		1


	//   ....[46]....
        /*0368*/ 	.word	0x0000c990
        /*036c*/ 	.word	0x00000009
        /*0370*/ 	.word	0x00000000
        /*0374*/ 	.short	0x010a
        /*0376*/ 	.byte	0x3f
	.zero		1


	//   ....[47]....
        /*0378*/ 	.word	0x0000c9e0
        /*037c*/ 	.word	0x00000006
        /*0380*/ 	.word	0x00000000
        /*0384*/ 	.short	0x010a
        /*0386*/ 	.byte	0x3f
	.zero		1


	//----- nvinfo : EIATTR_NUM_MBARRIERS
	.align		4
.L_35:
        /*0388*/ 	.byte	0x03, 0x38
        /*038a*/ 	.short	0x0014


	//----- nvinfo : EIATTR_EXIT_INSTR_OFFSETS
	.align		4
        /*038c*/ 	.byte	0x04, 0x1c
        /*038e*/ 	.short	(.L_37 - .L_36)


	//   ....[0]....
.L_36:
        /*0390*/ 	.word	0x00000a40


	//   ....[1]....
        /*0394*/ 	.word	0x00001260


	//   ....[2]....
        /*0398*/ 	.word	0x0000ad30


	//   ....[3]....
        /*039c*/ 	.word	0x0000b290


	//   ....[4]....
        /*03a0*/ 	.word	0x0000c5b0


	//----- nvinfo : EIATTR_MAX_THREADS
	.align		4
.L_37:
        /*03a4*/ 	.byte	0x04, 0x05
        /*03a6*/ 	.short	(.L_39 - .L_38)
.L_38:
        /*03a8*/ 	.word	0x00000180
        /*03ac*/ 	.word	0x00000001
        /*03b0*/ 	.word	0x00000001


	//----- nvinfo : EIATTR_CRS_STACK_SIZE
	.align		4
.L_39:
        /*03b4*/ 	.byte	0x04, 0x1e
        /*03b6*/ 	.short	(.L_41 - .L_40)
.L_40:
        /*03b8*/ 	.word	0x00000000


	//----- nvinfo : EIATTR_CBANK_PARAM_SIZE
	.align		4
.L_41:
        /*03bc*/ 	.byte	0x03, 0x19
        /*03be*/ 	.short	0x0470


	//----- nvinfo : EIATTR_PARAM_CBANK
	.align		4
        /*03c0*/ 	.byte	0x04, 0x0a
        /*03c2*/ 	.short	(.L_43 - .L_42)
	.align		4
.L_42:
        /*03c4*/ 	.word	index@(.nv.constant0._ZN7cutlass13device_kernelINS_4gemm6kernel13GemmUniversalIN4cute5tupleIJiiiiEEENS1_10collective13CollectiveMmaINS1_34MainloopSm90TmaGmmaWarpSpecializedILi9ENS5_IJNS4_1CILi4EEENSA_ILi1EEESC_EEENS1_35KernelTmaWarpSpecializedCooperativeEEENS5_IJNSA_ILi256EEENSA_ILi128EEENSA_ILi32EEEEEENS_6half_tENS5_IJlSC_lEEESK_SL_NS4_8TiledMMAINS4_8MMA_AtomIJNS4_4SM904GMMA26MMA_64x128x16_F32F16F16_SSILNSP_5MajorE0ELSR_0ELNSP_7ScaleInE1ELSS_1EEEEEENS4_6LayoutINS5_IJNSA_ILi2EEESC_SC_EEENS5_IJSC_NSA_ILi0EEESY_EEEEENS5_IJNS4_10UnderscoreES11_S11_EEEEENS4_13SM90_TMA_LOADENS4_14ComposedLayoutINS4_7SwizzleILi2ELi4ELi3EEENS4_18smem_ptr_flag_bitsILi16EEENSV_INS5_IJNSA_ILi8EEESI_EEENS5_IJSI_SC_EEEEEEEvNS4_8identityENS4_23SM90_TMA_LOAD_MULTICASTES1E_vS1F_EENS_8epilogue10collective6detail29Sm90TmaWarpSpecializedAdapterINS1J_15DefaultEpilogueISK_SL_SL_NS1I_6thread17LinearCombinationISK_Li1EffLNS1N_9ScaleType4KindE0ELNS_15FloatRoundStyleE2ESK_EENS1_15EpilogueDefaultEEEEEvvEEEEvNT_6ParamsE)
        /*03c8*/ 	.short	0x0210
        /*03ca*/ 	.short	0x0470


	//----- nvinfo : EIATTR_SW_WAR
	.align		4
.L_43:
        /*03cc*/ 	.byte	0x04, 0x36
        /*03ce*/ 	.short	(.L_45 - .L_44)
.L_44:
        /*03d0*/ 	.word	0x00000008
.L_45:


//--------------------- .nv.callgraph             --------------------------
	.section	.nv.callgraph,"",@"SHT_CUDA_CALLGRAPH"
	.align	4
	.sectionentsize	8
	.align		4
        /*0000*/ 	.word	0x00000000
	.align		4
        /*0004*/ 	.word	0xffffffff
	.align		4
        /*0008*/ 	.word	index@(_ZN7cutlass13device_kernelINS_4gemm6kernel13GemmUniversalIN4cute5tupleIJiiiiEEENS1_10collective13CollectiveMmaINS1_34MainloopSm90TmaGmmaWarpSpecializedILi9ENS5_IJNS4_1CILi4EEENSA_ILi1EEESC_EEENS1_35KernelTmaWarpSpecializedCooperativeEEENS5_IJNSA_ILi256EEENSA_ILi128EEENSA_ILi32EEEEEENS_6half_tENS5_IJlSC_lEEESK_SL_NS4_8TiledMMAINS4_8MMA_AtomIJNS4_4SM904GMMA26MMA_64x128x16_F32F16F16_SSILNSP_5MajorE0ELSR_0ELNSP_7ScaleInE1ELSS_1EEEEEENS4_6LayoutINS5_IJNSA_ILi2EEESC_SC_EEENS5_IJSC_NSA_ILi0EEESY_EEEEENS5_IJNS4_10UnderscoreES11_S11_EEEEENS4_13SM90_TMA_LOADENS4_14ComposedLayoutINS4_7SwizzleILi2ELi4ELi3EEENS4_18smem_ptr_flag_bitsILi16EEENSV_INS5_IJNSA_ILi8EEESI_EEENS5_IJSI_SC_EEEEEEEvNS4_8identityENS4_23SM90_TMA_LOAD_MULTICASTES1E_vS1F_EENS_8epilogue10collective6detail29Sm90TmaWarpSpecializedAdapterINS1J_15DefaultEpilogueISK_SL_SL_NS1I_6thread17LinearCombinationISK_Li1EffLNS1N_9ScaleType4KindE0ELNS_15FloatRoundStyleE2ESK_EENS1_15EpilogueDefaultEEEEEvvEEEEvNT_6ParamsE)
	.align		4
        /*000c*/ 	.word	index@(__assertfail)
	.align		4
        /*0010*/ 	.word	0x00000000
	.align		4
        /*0014*/ 	.word	0xfffffffe
	.align		4
        /*0018*/ 	.word	0x00000000
	.align		4
        /*001c*/ 	.word	0xfffffffd
	.align		4
        /*0020*/ 	.word	0x00000000
	.align		4
        /*0024*/ 	.word	0xfffffffc


//--------------------- .nv.constant4             --------------------------
	.section	.nv.constant4,"a",@progbits
	.align	8
	.align		8
.nv.constant4:
        /*0000*/ 	.dword	__assertfail
	.align		8
        /*0008*/ 	.dword	__unnamed_1
	.align		8
        /*0010*/ 	.dword	_ZN40_INTERNAL_d9570c61_4_k_cu_98ca23f2_172734cuda3std3__45__cpo5beginE
	.align		8
        /*0018*/ 	.dword	_ZN40_INTERNAL_d9570c61_4_k_cu_98ca23f2_172734cuda3std3__45__cpo3endE
	.align		8
        /*0020*/ 	.dword	_ZN40_INTERNAL_d9570c61_4_k_cu_98ca23f2_172734cuda3std3__45__cpo6cbeginE
	.align		8
        /*0028*/ 	.dword	_ZN40_INTERNAL_d9570c61_4_k_cu_98ca23f2_172734cuda3std3__45__cpo4cendE
	.align		8
        /*0030*/ 	.dword	_ZN40_INTERNAL_d9570c61_4_k_cu_98ca23f2_172734cuda3std3__442_GLOBAL__N__d9570c61_4_k_cu_98ca23f2_172736ignoreE
	.align		8
        /*0038*/ 	.dword	_ZN40_INTERNAL_d9570c61_4_k_cu_98ca23f2_172734cuda3std3__419piecewise_constructE
	.align		8
        /*0040*/ 	.dword	_ZN40_INTERNAL_d9570c61_4_k_cu_98ca23f2_172734cuda3std3__48in_placeE
	.align		8
        /*0048*/ 	.dword	_ZN40_INTERNAL_d9570c61_4_k_cu_98ca23f2_172734cuda3std6ranges3__45__cpo4swapE
	.align		8
        /*0050*/ 	.dword	_ZN40_INTERNAL_d9570c61_4_k_cu_98ca23f2_172734cuda3std6ranges3__45__cpo9iter_moveE
	.align		8
        /*0058*/ 	.dword	_ZN40_INTERNAL_d9570c61_4_k_cu_98ca23f2_172734cute7productE
	.align		8
        /*0060*/ 	.dword	_ZN40_INTERNAL_d9570c61_4_k_cu_98ca23f2_172734cute1_E
	.align		8
        /*0068*/ 	.dword	$str$22
	.align		8
        /*0070*/ 	.dword	$str$23


//--------------------- .text._ZN7cutlass13device_kernelINS_4gemm6kernel13GemmUniversalIN4cute5tupleIJiiiiEEENS1_10collective13CollectiveMmaINS1_34MainloopSm90TmaGmmaWarpSpecializedILi9ENS5_IJNS4_1CILi4EEENSA_ILi1EEESC_EEENS1_35KernelTmaWarpSpecializedCooperativeEEENS5_IJNSA_ILi256EEENSA_ILi128EEENSA_ILi32EEEEEENS_6half_tENS5_IJlSC_lEEESK_SL_NS4_8TiledMMAINS4_8MMA_AtomIJNS4_4SM904GMMA26MMA_64x128x16_F32F16F16_SSILNSP_5MajorE0ELSR_0ELNSP_7ScaleInE1ELSS_1EEEEEENS4_6LayoutINS5_IJNSA_ILi2EEESC_SC_EEENS5_IJSC_NSA_ILi0EEESY_EEEEENS5_IJNS4_10UnderscoreES11_S11_EEEEENS4_13SM90_TMA_LOADENS4_14ComposedLayoutINS4_7SwizzleILi2ELi4ELi3EEENS4_18smem_ptr_flag_bitsILi16EEENSV_INS5_IJNSA_ILi8EEESI_EEENS5_IJSI_SC_EEEEEEEvNS4_8identityENS4_23SM90_TMA_LOAD_MULTICASTES1E_vS1F_EENS_8epilogue10collective6detail29Sm90TmaWarpSpecializedAdapterINS1J_15DefaultEpilogueISK_SL_SL_NS1I_6thread17LinearCombinationISK_Li1EffLNS1N_9ScaleType4KindE0ELNS_15FloatRoundStyleE2ESK_EENS1_15EpilogueDefaultEEEEEvvEEEEvNT_6ParamsE --------------------------
	.section	.text._ZN7cutlass13device_kernelINS_4gemm6kernel13GemmUniversalIN4cute5tupleIJiiiiEEENS1_10collective13CollectiveMmaINS1_34MainloopSm90TmaGmmaWarpSpecializedILi9ENS5_IJNS4_1CILi4EEENSA_ILi1EEESC_EEENS1_35KernelTmaWarpSpecializedCooperativeEEENS5_IJNSA_ILi256EEENSA_ILi128EEENSA_ILi32EEEEEENS_6half_tENS5_IJlSC_lEEESK_SL_NS4_8TiledMMAINS4_8MMA_AtomIJNS4_4SM904GMMA26MMA_64x128x16_F32F16F16_SSILNSP_5MajorE0ELSR_0ELNSP_7ScaleInE1ELSS_1EEEEEENS4_6LayoutINS5_IJNSA_ILi2EEESC_SC_EEENS5_IJSC_NSA_ILi0EEESY_EEEEENS5_IJNS4_10UnderscoreES11_S11_EEEEENS4_13SM90_TMA_LOADENS4_14ComposedLayoutINS4_7SwizzleILi2ELi4ELi3EEENS4_18smem_ptr_flag_bitsILi16EEENSV_INS5_IJNSA_ILi8EEESI_EEENS5_IJSI_SC_EEEEEEEvNS4_8identityENS4_23SM90_TMA_LOAD_MULTICASTES1E_vS1F_EENS_8epilogue10collective6detail29Sm90TmaWarpSpecializedAdapterINS1J_15DefaultEpilogueISK_SL_SL_NS1I_6thread17LinearCombinationISK_Li1EffLNS1N_9ScaleType4KindE0ELNS_15FloatRoundStyleE2ESK_EENS1_15EpilogueDefaultEEEEEvvEEEEvNT_6ParamsE,"ax",@progbits
	.align	128
.text._ZN7cutlass13device_kernelINS_4gemm6kernel13GemmUniversalIN4cute5tupleIJiiiiEEENS1_10collective13CollectiveMmaINS1_34MainloopSm90TmaGmmaWarpSpecializedILi9ENS5_IJNS4_1CILi4EEENSA_ILi1EEESC_EEENS1_35KernelTmaWarpSpecializedCooperativeEEENS5_IJNSA_ILi256EEENSA_ILi128EEENSA_ILi32EEEEEENS_6half_tENS5_IJlSC_lEEESK_SL_NS4_8TiledMMAINS4_8MMA_AtomIJNS4_4SM904GMMA26MMA_64x128x16_F32F16F16_SSILNSP_5MajorE0ELSR_0ELNSP_7ScaleInE1ELSS_1EEEEEENS4_6LayoutINS5_IJNSA_ILi2EEESC_SC_EEENS5_IJSC_NSA_ILi0EEESY_EEEEENS5_IJNS4_10UnderscoreES11_S11_EEEEENS4_13SM90_TMA_LOADENS4_14ComposedLayoutINS4_7SwizzleILi2ELi4ELi3EEENS4_18smem_ptr_flag_bitsILi16EEENSV_INS5_IJNSA_ILi8EEESI_EEENS5_IJSI_SC_EEEEEEEvNS4_8identityENS4_23SM90_TMA_LOAD_MULTICASTES1E_vS1F_EENS_8epilogue10collective6detail29Sm90TmaWarpSpecializedAdapterINS1J_15DefaultEpilogueISK_SL_SL_NS1I_6thread17LinearCombinationISK_Li1EffLNS1N_9ScaleType4KindE0ELNS_15FloatRoundStyleE2ESK_EENS1_15EpilogueDefaultEEEEEvvEEEEvNT_6ParamsE:
        .type           _ZN7cutlass13device_kernelINS_4gemm6kernel13GemmUniversalIN4cute5tupleIJiiiiEEENS1_10collective13CollectiveMmaINS1_34MainloopSm90TmaGmmaWarpSpecializedILi9ENS5_IJNS4_1CILi4EEENSA_ILi1EEESC_EEENS1_35KernelTmaWarpSpecializedCooperativeEEENS5_IJNSA_ILi256EEENSA_ILi128EEENSA_ILi32EEEEEENS_6half_tENS5_IJlSC_lEEESK_SL_NS4_8TiledMMAINS4_8MMA_AtomIJNS4_4SM904GMMA26MMA_64x128x16_F32F16F16_SSILNSP_5MajorE0ELSR_0ELNSP_7ScaleInE1ELSS_1EEEEEENS4_6LayoutINS5_IJNSA_ILi2EEESC_SC_EEENS5_IJSC_NSA_ILi0EEESY_EEEEENS5_IJNS4_10UnderscoreES11_S11_EEEEENS4_13SM90_TMA_LOADENS4_14ComposedLayoutINS4_7SwizzleILi2ELi4ELi3EEENS4_18smem_ptr_flag_bitsILi16EEENSV_INS5_IJNSA_ILi8EEESI_EEENS5_IJSI_SC_EEEEEEEvNS4_8identityENS4_23SM90_TMA_LOAD_MULTICASTES1E_vS1F_EENS_8epilogue10collective6detail29Sm90TmaWarpSpecializedAdapterINS1J_15DefaultEpilogueISK_SL_SL_NS1I_6thread17LinearCombinationISK_Li1EffLNS1N_9ScaleType4KindE0ELNS_15FloatRoundStyleE2ESK_EENS1_15EpilogueDefaultEEEEEvvEEEEvNT_6ParamsE,@function
        .size           _ZN7cutlass13device_kernelINS_4gemm6kernel13GemmUniversalIN4cute5tupleIJiiiiEEENS1_10collective13CollectiveMmaINS1_34MainloopSm90TmaGmmaWarpSpecializedILi9ENS5_IJNS4_1CILi4EEENSA_ILi1EEESC_EEENS1_35KernelTmaWarpSpecializedCooperativeEEENS5_IJNSA_ILi256EEENSA_ILi128EEENSA_ILi32EEEEEENS_6half_tENS5_IJlSC_lEEESK_SL_NS4_8TiledMMAINS4_8MMA_AtomIJNS4_4SM904GMMA26MMA_64x128x16_F32F16F16_SSILNSP_5MajorE0ELSR_0ELNSP_7ScaleInE1ELSS_1EEEEEENS4_6LayoutINS5_IJNSA_ILi2EEESC_SC_EEENS5_IJSC_NSA_ILi0EEESY_EEEEENS5_IJNS4_10UnderscoreES11_S11_EEEEENS4_13SM90_TMA_LOADENS4_14ComposedLayoutINS4_7SwizzleILi2ELi4ELi3EEENS4_18smem_ptr_flag_bitsILi16EEENSV_INS5_IJNSA_ILi8EEESI_EEENS5_IJSI_SC_EEEEEEEvNS4_8identityENS4_23SM90_TMA_LOAD_MULTICASTES1E_vS1F_EENS_8epilogue10collective6detail29Sm90TmaWarpSpecializedAdapterINS1J_15DefaultEpilogueISK_SL_SL_NS1I_6thread17LinearCombinationISK_Li1EffLNS1N_9ScaleType4KindE0ELNS_15FloatRoundStyleE2ESK_EENS1_15EpilogueDefaultEEEEEvvEEEEvNT_6ParamsE,(.L_x_336 - _ZN7cutlass13device_kernelINS_4gemm6kernel13GemmUniversalIN4cute5tupleIJiiiiEEENS1_10collective13CollectiveMmaINS1_34MainloopSm90TmaGmmaWarpSpecializedILi9ENS5_IJNS4_1CILi4EEENSA_ILi1EEESC_EEENS1_35KernelTmaWarpSpecializedCooperativeEEENS5_IJNSA_ILi256EEENSA_ILi128EEENSA_ILi32EEEEEENS_6half_tENS5_IJlSC_lEEESK_SL_NS4_8TiledMMAINS4_8MMA_AtomIJNS4_4SM904GMMA26MMA_64x128x16_F32F16F16_SSILNSP_5MajorE0ELSR_0ELNSP_7ScaleInE1ELSS_1EEEEEENS4_6LayoutINS5_IJNSA_ILi2EEESC_SC_EEENS5_IJSC_NSA_ILi0EEESY_EEEEENS5_IJNS4_10UnderscoreES11_S11_EEEEENS4_13SM90_TMA_LOADENS4_14ComposedLayoutINS4_7SwizzleILi2ELi4ELi3EEENS4_18smem_ptr_flag_bitsILi16EEENSV_INS5_IJNSA_ILi8EEESI_EEENS5_IJSI_SC_EEEEEEEvNS4_8identityENS4_23SM90_TMA_LOAD_MULTICASTES1E_vS1F_EENS_8epilogue10collective6detail29Sm90TmaWarpSpecializedAdapterINS1J_15DefaultEpilogueISK_SL_SL_NS1I_6thread17LinearCombinationISK_Li1EffLNS1N_9ScaleType4KindE0ELNS_15FloatRoundStyleE2ESK_EENS1_15EpilogueDefaultEEEEEvvEEEEvNT_6ParamsE)
        .other          _ZN7cutlass13device_kernelINS_4gemm6kernel13GemmUniversalIN4cute5tupleIJiiiiEEENS1_10collective13CollectiveMmaINS1_34MainloopSm90TmaGmmaWarpSpecializedILi9ENS5_IJNS4_1CILi4EEENSA_ILi1EEESC_EEENS1_35KernelTmaWarpSpecializedCooperativeEEENS5_IJNSA_ILi256EEENSA_ILi128EEENSA_ILi32EEEEEENS_6half_tENS5_IJlSC_lEEESK_SL_NS4_8TiledMMAINS4_8MMA_AtomIJNS4_4SM904GMMA26MMA_64x128x16_F32F16F16_SSILNSP_5MajorE0ELSR_0ELNSP_7ScaleInE1ELSS_1EEEEEENS4_6LayoutINS5_IJNSA_ILi2EEESC_SC_EEENS5_IJSC_NSA_ILi0EEESY_EEEEENS5_IJNS4_10UnderscoreES11_S11_EEEEENS4_13SM90_TMA_LOADENS4_14ComposedLayoutINS4_7SwizzleILi2ELi4ELi3EEENS4_18smem_ptr_flag_bitsILi16EEENSV_INS5_IJNSA_ILi8EEESI_EEENS5_IJSI_SC_EEEEEEEvNS4_8identityENS4_23SM90_TMA_LOAD_MULTICASTES1E_vS1F_EENS_8epilogue10collective6detail29Sm90TmaWarpSpecializedAdapterINS1J_15DefaultEpilogueISK_SL_SL_NS1I_6thread17LinearCombinationISK_Li1EffLNS1N_9ScaleType4KindE0ELNS_15FloatRoundStyleE2ESK_EENS1_15EpilogueDefaultEEEEEvvEEEEvNT_6ParamsE,@"STO_CUDA_ENTRY STV_DEFAULT"
_ZN7cutlass13device_kernelINS_4gemm6kernel13GemmUniversalIN4cute5tupleIJiiiiEEENS1_10collective13CollectiveMmaINS1_34MainloopSm90TmaGmmaWarpSpecializedILi9ENS5_IJNS4_1CILi4EEENSA_ILi1EEESC_EEENS1_35KernelTmaWarpSpecializedCooperativeEEENS5_IJNSA_ILi256EEENSA_ILi128EEENSA_ILi32EEEEEENS_6half_tENS5_IJlSC_lEEESK_SL_NS4_8TiledMMAINS4_8MMA_AtomIJNS4_4SM904GMMA26MMA_64x128x16_F32F16F16_SSILNSP_5MajorE0ELSR_0ELNSP_7ScaleInE1ELSS_1EEEEEENS4_6LayoutINS5_IJNSA_ILi2EEESC_SC_EEENS5_IJSC_NSA_ILi0EEESY_EEEEENS5_IJNS4_10UnderscoreES11_S11_EEEEENS4_13SM90_TMA_LOADENS4_14ComposedLayoutINS4_7SwizzleILi2ELi4ELi3EEENS4_18smem_ptr_flag_bitsILi16EEENSV_INS5_IJNSA_ILi8EEESI_EEENS5_IJSI_SC_EEEEEEEvNS4_8identityENS4_23SM90_TMA_LOAD_MULTICASTES1E_vS1F_EENS_8epilogue10collective6detail29Sm90TmaWarpSpecializedAdapterINS1J_15DefaultEpilogueISK_SL_SL_NS1I_6thread17LinearCombinationISK_Li1EffLNS1N_9ScaleType4KindE0ELNS_15FloatRoundStyleE2ESK_EENS1_15EpilogueDefaultEEEEEvvEEEEvNT_6ParamsE:
[----:B------:R-:W0:Y:S01]  /*0000*/  LDC R1, c[0x0][0x28] ;  /* 0x00000a00ff017b82 */ /* 0x000e220000000800 */
[----:B------:R-:W1:Y:S01]  /*0010*/  S2R R18, SR_TID.X ;  /* 0x0000000000127919 */ /* 0x000e620000002100 */
[----:B------:R-:W-:Y:S01]  /*0020*/  ELECT P0, URZ, PT ;  /* 0x00000000003f782f */ /* 0x000fe20003800000 */
[----:B------:R-:W-:Y:S01]  /*0030*/  BSSY B0, `(.L_x_0) ;  /* 0x000000f000007945 */ /* 0x000fe20003800000 */
[--C-:B-1----:R-:W-:Y:S02]  /*0040*/  SHF.R.U32.HI R0, RZ, 0x5, R18.reuse ;  /* 0x00000005ff007819 */ /* 0x102fe40000011612 */
[----:B------:R-:W-:-:S03]  /*0050*/  SHF.R.U32.HI R3, RZ, 0x7, R18 ;  /* 0x00000007ff037819 */ /* 0x000fc60000011612 */
[----:B------:R-:W1:Y:S04]  /*0060*/  SHFL.IDX PT, R2, R0, RZ, 0x1f ;  /* 0x00001fff00027589 */ /* 0x000e6800000e0000 */
[----:B------:R2:W3:Y:S01]  /*0070*/  SHFL.IDX PT, R5, R3, RZ, 0x1f ;  /* 0x00001fff03057589 */ /* 0x0004e200000e0000 */
[----:B-1----:R-:W-:-:S13]  /*0080*/  ISETP.NE.OR P0, PT, R2, RZ, !P0 ;  /* 0x000000ff0200720c */ /* 0x002fda0004705670 */
[----:B0-23--:R-:W-:Y:S05]  /*0090*/  @P0 BRA `(.L_x_1) ;  /* 0x0000000000200947 */ /* 0x00dfea0003800000 */
[----:B------:R-:W-:Y:S02]  /*00a0*/  ULDC.64 UR4, c[0x0][0x198] ;  /* 0x0000660000047ab9 */ /* 0x000fe40000000a00 */
[----:B------:R-:W-:Y:S02]  /*00b0*/  UIADD3 UR6, UP0, UR4, 0xf0, URZ ;  /* 0x000000f004067890 */ /* 0x000fe4000ff1e03f */
[----:B------:R-:W-:Y:S02]  /*00c0*/  UIADD3 UR4, UP1, UR4, 0x1f0, URZ ;  /* 0x000001f004047890 */ /* 0x000fe4000ff3e03f */
[----:B------:R-:W-:Y:S02]  /*00d0*/  UIADD3.X UR7, URZ, UR5, URZ, UP0, !UPT ;  /* 0x000000053f077290 */ /* 0x000fe400087fe43f */
[----:B------:R-:W-:-:S07]  /*00e0*/  UIADD3.X UR5, URZ, UR5, URZ, UP1, !UPT ;  /* 0x000000053f057290 */ /* 0x000fce0008ffe43f */
[----:B------:R0:W-:Y:S02]  /*00f0*/  UTMACCTL.PF [UR6] ;  /* 0x00000000060079b9 */ /* 0x0001e40008040000 */
[----:B------:R0:W-:Y:S02]  /*0100*/  UTMACCTL.PF [UR4] ;  /* 0x00000000040079b9 */ /* 0x0001e40008040000 */
[----:B0-----:R-:W-:Y:S01]  /*0110*/  NOP ;  /* 0x0000000000007918 */ /* 0x001fe20000000000 */
.L_x_1:
[----:B------:R-:W-:Y:S05]  /*0120*/  BSYNC B0 ;  /* 0x0000000000007941 */ /* 0x000fea0003800000 */
.L_x_0:
[----:B------:R-:W0:Y:S02]  /*0130*/  SHFL.IDX PT, R3, R0, RZ, 0x1f ;  /* 0x00001fff00037589 */ /* 0x000e2400000e0000 */
[----:B0-----:R-:W-:-:S13]  /*0140*/  ISETP.NE.AND P0, PT, R3, RZ, PT ;  /* 0x000000ff0300720c */ /* 0x001fda0003f05270 */
[----:B------:R-:W-:Y:S05]  /*0150*/  @P0 BRA `(.L_x_2) ;  /* 0x00000000008c0947 */ /* 0x000fea0003800000 */
[----:B------:R-:W-:Y:S01]  /*0160*/  ELECT P0, URZ, PT ;  /* 0x00000000003f782f */ /* 0x000fe20003800000 */
[----:B------:R-:W-:-:S12]  /*0170*/  BSSY B0, `(.L_x_2) ;  /* 0x0000021000007945 */ /* 0x000fd80003800000 */
[----:B------:R-:W-:Y:S05]  /*0180*/  @!P0 BRA `(.L_x_3) ;  /* 0x00000000007c8947 */ /* 0x000fea0003800000 */
[----:B------:R-:W0:Y:S01]  /*0190*/  S2UR UR8, SR_CgaCtaId ;  /* 0x00000000000879c3 */ /* 0x000e220000008800 */
[----:B------:R-:W-:Y:S01]  /*01a0*/  UMOV UR4, 0x400 ;  /* 0x0000040000047882 */ /* 0x000fe20000000000 */
[----:B------:R-:W-:Y:S01]  /*01b0*/  UMOV UR5, 0x1 ;  /* 0x0000000100057882 */ /* 0x000fe20000000000 */
[----:B------:R-:W-:Y:S02]  /*01c0*/  UMOV UR6, 0x8 ;  /* 0x0000000800067882 */ /* 0x000fe40000000000 */
[----:B------:R-:W-:-:S04]  /*01d0*/  UIADD3 UR6, -UR6, 0x100000, URZ ;  /* 0x0010000006067890 */ /* 0x000fc8000fffe13f */
[----:B------:R-:W-:Y:S02]  /*01e0*/  USHF.L.U32 UR7, UR6, 0xb, URZ ;  /* 0x0000000b06077899 */ /* 0x000fe4000800063f */
[----:B------:R-:W-:Y:S02]  /*01f0*/  USHF.L.U32 UR6, UR6, 0x1, URZ ;  /* 0x0000000106067899 */ /* 0x000fe4000800063f */
[----:B0-----:R-:W-:Y:S02]  /*0200*/  ULEA UR8, UR8, UR4, 0x18 ;  /* 0x0000000408087291 */ /* 0x001fe4000f8ec03f */
[----:B------:R-:W-:-:S04]  /*0210*/  UIADD3 UR4, -UR5, 0x100000, URZ ;  /* 0x0010000005047890 */ /* 0x000fc8000fffe13f */
[----:B------:R-:W-:Y:S02]  /*0220*/  USHF.L.U32 UR5, UR4, 0xb, URZ ;  /* 0x0000000b04057899 */ /* 0x000fe4000800063f */
[----:B------:R-:W-:Y:S01]  /*0230*/  USHF.L.U32 UR4, UR4, 0x1, URZ ;  /* 0x0000000104047899 */ /* 0x000fe2000800063f */
[----:B------:R-:W0:Y:S11]  /*0240*/  FENCE.VIEW.ASYNC.S ;  /* 0x00000000000073c6 */ /* 0x000e360000000000 */
[----:B0-----:R0:W1:Y:S01]  /*0250*/  SYNCS.EXCH.64 URZ, [UR8], UR4 ;  /* 0x00000004083f75b2 */ /* 0x0010620008000100 */
[----:B------:R0:W2:Y:S01]  /*0260*/  SYNCS.EXCH.64 URZ, [UR8+0x48], UR6 ;  /* 0x00004806083f75b2 */ /* 0x0000a20008000100 */
[----:B------:R0:W3:Y:S01]  /*0270*/  SYNCS.EXCH.64 URZ, [UR8+0x8], UR4 ;  /* 0x00000804083f75b2 */ /* 0x0000e20008000100 */
[----:B------:R0:W4:Y:S01]  /*0280*/  SYNCS.EXCH.64 URZ, [UR8+0x50], UR6 ;  /* 0x00005006083f75b2 */ /* 0x0001220008000100 */
[----:B------:R0:W0:Y:S01]  /*0290*/  SYNCS.EXCH.64 URZ, [UR8+0x10], UR4 ;  /* 0x00001004083f75b2 */ /* 0x0000220008000100 */
        /* <DEDUP_REMOVED lines=13> */
[----:B------:R-:W-:Y:S01]  /*0370*/  NOP ;  /* 0x0000000000007918 */ /* 0x000fe20000000000 */
.L_x_3:
[----:B0-----:R-:W-:Y:S05]  /*0380*/  BSYNC B0 ;  /* 0x0000000000007941 */ /* 0x001fea0003800000 */
.L_x_2:
[----:B------:R-:W-:Y:S01]  /*0390*/  SHF.R.S32.HI R7, RZ, 0x1f, R18 ;  /* 0x0000001fff077819 */ /* 0x000fe20000011412 */
[----:B------:R-:W0:Y:S01]  /*03a0*/  SHFL.IDX PT, R0, R0, RZ, 0x1f ;  /* 0x00001fff00007589 */ /* 0x000e2200000e0000 */
[----:B------:R-:W5:Y:S01]  /*03b0*/  S2UR UR8, SR_CTAID.X ;  /* 0x00000000000879c3 */ /* 0x000f620000002500 */
[----:B------:R-:W-:Y:S02]  /*03c0*/  ELECT P0, URZ, PT ;  /* 0x00000000003f782f */ /* 0x000fe40003800000 */
[----:B------:R-:W-:Y:S01]  /*03d0*/  LEA.HI R7, R7, R18, RZ, 0x7 ;  /* 0x0000001207077211 */ /* 0x000fe200078f38ff */
[----:B------:R-:W1:Y:S01]  /*03e0*/  S2R R4, SR_CTAID.Y ;  /* 0x0000000000047919 */ /* 0x000e620000002600 */
[----:B------:R-:W-:Y:S01]  /*03f0*/  SHF.R.S32.HI R8, RZ, 0x1f, R3 ;  /* 0x0000001fff087819 */ /* 0x000fe20000011403 */
[----:B------:R-:W-:Y:S01]  /*0400*/  ULDC UR4, c[0x0][0x150] ;  /* 0x0000540000047ab9 */ /* 0x000fe20000000800 */
[----:B------:R-:W-:Y:S01]  /*0410*/  LOP3.LUT R7, R7, 0xffffff80, RZ, 0xc0, !PT ;  /* 0xffffff8007077812 */ /* 0x000fe200078ec0ff */
[----:B------:R-:W-:Y:S01]  /*0420*/  NOP ;  /* 0x0000000000007918 */ /* 0x000fe20000000000 */
[----:B------:R-:W-:Y:S01]  /*0430*/  LEA.HI R8, R8, R3, RZ, 0x2 ;  /* 0x0000000308087211 */ /* 0x000fe200078f10ff */
[----:B------:R-:W2:Y:S01]  /*0440*/  LDC R10, c[0x0][0x144] ;  /* 0x00005100ff0a7b82 */ /* 0x000ea20000000800 */
[----:B------:R-:W-:Y:S01]  /*0450*/  NOP ;  /* 0x0000000000007918 */ /* 0x000fe20000000000 */
[----:B------:R-:W-:Y:S01]  /*0460*/  IMAD.IADD R6, R18, 0x1, -R7 ;  /* 0x0000000112067824 */ /* 0x000fe200078e0a07 */
[----:B------:R-:W-:Y:S01]  /*0470*/  LOP3.LUT R8, R8, 0x3ffffffc, RZ, 0xc0, !PT ;  /* 0x3ffffffc08087812 */ /* 0x000fe200078ec0ff */
[----:B------:R-:W-:Y:S01]  /*0480*/  IMAD.MOV.U32 R22, RZ, RZ, 0x1 ;  /* 0x00000001ff167424 */ /* 0x000fe200078e00ff */
[----:B------:R-:W-:-:S02]  /*0490*/  ISETP.NE.AND P3, PT, R5, RZ, PT ;  /* 0x000000ff0500720c */ /* 0x000fc40003f65270 */
[----:B------:R-:W-:Y:S01]  /*04a0*/  SHF.R.S32.HI R7, RZ, 0x1f, R6 ;  /* 0x0000001fff077819 */ /* 0x000fe20000011406 */
[----:B------:R-:W-:Y:S01]  /*04b0*/  IMAD.IADD R8, R3, 0x1, -R8 ;  /* 0x0000000103087824 */ /* 0x000fe200078e0a08 */
[----:B------:R-:W3:Y:S02]  /*04c0*/  LDC R12, c[0x0][0x140] ;  /* 0x00005000ff0c7b82 */ /* 0x000ee40000000800 */
[----:B------:R-:W-:Y:S02]  /*04d0*/  LEA.HI R7, R7, R6, RZ, 0x3 ;  /* 0x0000000607077211 */ /* 0x000fe400078f18ff */
[----:B0-----:R-:W-:Y:S02]  /*04e0*/  ISETP.NE.OR P0, PT, R0, RZ, !P0 ;  /* 0x000000ff0000720c */ /* 0x001fe40004705670 */
[--C-:B------:R-:W-:Y:S02]  /*04f0*/  SHF.R.S32.HI R0, RZ, 0x3, R7.reuse ;  /* 0x00000003ff007819 */ /* 0x100fe40000011407 */
[----:B------:R-:W-:-:S02]  /*0500*/  SHF.R.S32.HI R7, RZ, 0x1f, R7 ;  /* 0x0000001fff077819 */ /* 0x000fc40000011407 */
[----:B-----5:R-:W-:Y:S02]  /*0510*/  I2FP.F32.U32 R9, UR8 ;  /* 0x0000000800097c45 */ /* 0x020fe40008201000 */
[----:B------:R-:W-:-:S03]  /*0520*/  LEA.HI R7, R7, R0, RZ, 0x2 ;  /* 0x0000000007077211 */ /* 0x000fc600078f10ff */
[----:B------:R-:W-:Y:S01]  /*0530*/  FMUL R9, R9, UR4 ;  /* 0x0000000409097c20 */ /* 0x000fe20008400000 */
[----:B------:R-:W-:Y:S01]  /*0540*/  LOP3.LUT R7, R7, 0xfffffffc, RZ, 0xc0, !PT ;  /* 0xfffffffc07077812 */ /* 0x000fe200078ec0ff */
[----:B------:R-:W-:Y:S01]  /*0550*/  VOTEU.ALL UP0, P0 ;  /* 0x00000000003f7886 */ /* 0x000fe20000000000 */
[----:B-1----:R-:W-:Y:S01]  /*0560*/  I2FP.F32.U32 R11, R4 ;  /* 0x00000004000b7245 */ /* 0x002fe20000201000 */
[----:B------:R-:W-:Y:S01]  /*0570*/  ULDC UR4, c[0x0][0x154] ;  /* 0x0000550000047ab9 */ /* 0x000fe20000000800 */
[----:B------:R-:W-:Y:S01]  /*0580*/  VOTEU.ALL UP1, P0 ;  /* 0x00000000003f7886 */ /* 0x000fe20000020000 */
[----:B------:R-:W-:Y:S01]  /*0590*/  IMAD.IADD R7, R0, 0x1, -R7 ;  /* 0x0000000100077824 */ /* 0x000fe200078e0a07 */
[----:B------:R-:W0:Y:S01]  /*05a0*/  F2I.U32.TRUNC.NTZ R9, R9 ;  /* 0x0000000900097305 */ /* 0x000e22000020f000 */
[----:B------:R-:W1:Y:S01]  /*05b0*/  @!UP0 S2UR UR7, SR_CgaCtaId ;  /* 0x00000000000789c3 */ /* 0x000e620000008800 */
[----:B------:R-:W-:Y:S01]  /*05c0*/  @!UP0 UMOV UR6, 0x400 ;  /* 0x0000040000068882 */ /* 0x000fe20000000000 */
[----:B------:R-:W-:Y:S01]  /*05d0*/  IMAD R8, R8, 0x4, R7 ;  /* 0x0000000408087824 */ /* 0x000fe200078e0207 */
[----:B---3--:R-:W-:-:S04]  /*05e0*/  ISETP.EQ.U32.AND P2, PT, R12, 0x1, PT ;  /* 0x000000010c00780c */ /* 0x008fc80003f42070 */
[----:B------:R-:W-:-:S04]  /*05f0*/  SHF.R.S32.HI R3, RZ, 0x1f, R8 ;  /* 0x0000001fff037819 */ /* 0x000fc80000011408 */
[----:B------:R-:W-:Y:S01]  /*0600*/  LEA.HI R0, R3, R8, RZ, 0x2 ;  /* 0x0000000803007211 */ /* 0x000fe200078f10ff */
[----:B0-----:R-:W-:-:S03]  /*0610*/  IMAD.MOV R7, RZ, RZ, -R9 ;  /* 0x000000ffff077224 */ /* 0x001fc600078e0a09 */
[----:B------:R-:W-:Y:S01]  /*0620*/  LOP3.LUT R9, R0, 0xfffffffc, RZ, 0xc0, !PT ;  /* 0xfffffffc00097812 */ /* 0x000fe200078ec0ff */
[----:B--2---:R-:W-:Y:S02]  /*0630*/  IMAD R3, R10, R7, UR8 ;  /* 0x000000080a037e24 */ /* 0x004fe4000f8e0207 */
[----:B------:R-:W-:Y:S02]  /*0640*/  FMUL R10, R11, UR4 ;  /* 0x000000040b0a7c20 */ /* 0x000fe40008400000 */
[C---:B------:R-:W-:Y:S01]  /*0650*/  IMAD.IADD R0, R8.reuse, 0x1, -R9 ;  /* 0x0000000108007824 */ /* 0x040fe200078e0a09 */
[----:B------:R-:W0:Y:S01]  /*0660*/  LDC R7, c[0x0][0x148] ;  /* 0x00005200ff077b82 */ /* 0x000e220000000800 */
[----:B------:R-:W-:Y:S01]  /*0670*/  SHF.R.S32.HI R9, RZ, 0x1f, R2 ;  /* 0x0000001fff097819 */ /* 0x000fe20000011402 */
[----:B------:R-:W-:Y:S01]  /*0680*/  IMAD.SHL.U32 R11, R8, 0x4, RZ ;  /* 0x00000004080b7824 */ /* 0x000fe200078e00ff */
[----:B------:R-:W-:Y:S01]  /*0690*/  UMOV UR4, 0x20 ;  /* 0x0000002000047882 */ /* 0x000fe20000000000 */
[----:B------:R-:W-:Y:S01]  /*06a0*/  ISETP.NE.AND P4, PT, R0, R3, PT ;  /* 0x000000030000720c */ /* 0x000fe20003f85270 */
[----:B------:R-:W2:Y:S01]  /*06b0*/  F2I.U32.TRUNC.NTZ R10, R10 ;  /* 0x0000000a000a7305 */ /* 0x000ea2000020f000 */
[----:B------:R-:W-:Y:S01]  /*06c0*/  LEA.HI R9, R9, R2, RZ, 0x2 ;  /* 0x0000000209097211 */ /* 0x000fe200078f10ff */
[----:B------:R-:W-:-:S04]  /*06d0*/  @!UP0 UIADD3 UR4, -UR4, 0x100000, URZ ;  /* 0x0010000004048890 */ /* 0x000fc8000fffe13f */
[----:B------:R-:W-:Y:S02]  /*06e0*/  @!UP0 USHF.L.U32 UR5, UR4, 0xb, URZ ;  /* 0x0000000b04058899 */ /* 0x000fe4000800063f */
[----:B------:R-:W-:Y:S01]  /*06f0*/  @!UP0 USHF.L.U32 UR4, UR4, 0x1, URZ ;  /* 0x0000000104048899 */ /* 0x000fe2000800063f */
[----:B------:R-:W-:Y:S01]  /*0700*/  LOP3.LUT R152, R8, 0xc, R11, 0x78, !PT ;  /* 0x0000000c08987812 */ /* 0x000fe200078e780b */
[----:B-1----:R-:W-:Y:S01]  /*0710*/  @!UP0 ULEA UR6, UR7, UR6, 0x18 ;  /* 0x0000000607068291 */ /* 0x002fe2000f8ec03f */
[----:B------:R-:W-:Y:S01]  /*0720*/  LOP3.LUT R9, R9, 0xfffffffc, RZ, 0xc0, !PT ;  /* 0xfffffffc09097812 */ /* 0x000fe200078ec0ff */
[----:B------:R-:W-:Y:S01]  /*0730*/  VOTEU.ALL UP0, P0 ;  /* 0x00000000003f7886 */ /* 0x000fe20000000000 */
[----:B------:R-:W-:Y:S02]  /*0740*/  LOP3.LUT P0, RZ, R6, 0x7, RZ, 0xc0, !PT ;  /* 0x0000000706ff7812 */ /* 0x000fe4000780c0ff */
[----:B------:R-:W-:Y:S01]  /*0750*/  IADD3 R6, R5, -0x1, RZ ;  /* 0xffffffff05067810 */ /* 0x000fe20007ffe0ff */
[----:B------:R-:W-:Y:S01]  /*0760*/  IMAD.IADD R0, R2, 0x1, -R9 ;  /* 0x0000000102007824 */ /* 0x000fe200078e0a09 */
[----:B------:R-:W-:-:S02]  /*0770*/  ISETP.LT.U32.AND P0, PT, R152, 0x4, !P0 ;  /* 0x000000049800780c */ /* 0x000fc40004701070 */
[----:B------:R-:W-:Y:S01]  /*0780*/  @P4 SHF.R.S32.HI R9, RZ, 0x1f, R152 ;  /* 0x0000001fff094819 */ /* 0x000fe20000011498 */
[----:B--2---:R-:W-:Y:S01]  /*0790*/  IMAD.MOV R24, RZ, RZ, -R10 ;  /* 0x000000ffff187224 */ /* 0x004fe200078e0a0a */
[C---:B------:R-:W-:Y:S01]  /*07a0*/  ISETP.NE.AND P1, PT, R0.reuse, 0x3, PT ;  /* 0x000000030000780c */ /* 0x040fe20003f25270 */
[----:B------:R-:W1:Y:S02]  /*07b0*/  FENCE.VIEW.ASYNC.S ;  /* 0x00000000000073c6 */ /* 0x000e640000000000 */
[----:B-1----:R1:W2:Y:S01]  /*07c0*/  @!UP0 SYNCS.EXCH.64 URZ, [UR6+0xa0], UR4 ;  /* 0x0000a004063f85b2 */ /* 0x0022a20008000100 */
[----:B------:R-:W-:Y:S01]  /*07d0*/  @P4 LEA.HI R9, R9, R152, RZ, 0x2 ;  /* 0x0000009809094211 */ /* 0x000fe200078f10ff */
[----:B0-----:R-:W-:Y:S01]  /*07e0*/  IMAD R2, R7, R24, R4 ;  /* 0x0000001807027224 */ /* 0x001fe200078e0204 */
[----:B------:R-:W-:Y:S02]  /*07f0*/  ISETP.EQ.OR P1, PT, R0, RZ, !P1 ;  /* 0x000000ff0000720c */ /* 0x000fe40004f22670 */
[----:B------:R-:W-:-:S02]  /*0800*/  @P4 SHF.R.S32.HI R9, RZ, 0x2, R9 ;  /* 0x00000002ff094819 */ /* 0x000fc40000011409 */
[----:B------:R-:W-:Y:S02]  /*0810*/  ISETP.EQ.AND P1, PT, R5, RZ, P1 ;  /* 0x000000ff0500720c */ /* 0x000fe40000f22270 */
[----:B------:R-:W-:Y:S02]  /*0820*/  @P4 ISETP.NE.AND P5, PT, R9, R2, PT ;  /* 0x000000020900420c */ /* 0x000fe40003fa5270 */
[----:B------:R-:W-:Y:S02]  /*0830*/  ISETP.GE.U32.AND P6, PT, R6, 0x2, PT ;  /* 0x000000020600780c */ /* 0x000fe40003fc6070 */
[----:B------:R-:W-:Y:S02]  /*0840*/  SEL R9, RZ, 0x1, !P0 ;  /* 0x00000001ff097807 */ /* 0x000fe40004000000 */
[----:B------:R-:W-:Y:S01]  /*0850*/  @P4 SEL R22, RZ, 0x1, P5 ;  /* 0x00000001ff164807 */ /* 0x000fe20002800000 */
[----:B------:R1:W0:Y:S01]  /*0860*/  @!UP1 SYNCS.EXCH.64 URZ, [UR6+0xa8], UR4 ;  /* 0x0000a804063f95b2 */ /* 0x0002220008000100 */
[----:B------:R-:W-:Y:S01]  /*0870*/  SEL R19, RZ, 0x1, !P1 ;  /* 0x00000001ff137807 */ /* 0x000fe20004800000 */
[----:B------:R-:W-:Y:S01]  /*0880*/  NOP ;  /* 0x0000000000007918 */ /* 0x000fe20000000000 */
[----:B------:R-:W-:-:S02]  /*0890*/  LOP3.LUT R22, R22, R9, RZ, 0xc0, !PT ;  /* 0x0000000916167212 */ /* 0x000fc400078ec0ff */
[----:B------:R-:W-:Y:S01]  /*08a0*/  SEL R19, R19, 0x2, P6 ;  /* 0x0000000213137807 */ /* 0x000fe20003000000 */
[----:B-12---:R-:W-:Y:S06]  /*08b0*/  @!P2 BRA `(.L_x_4) ;  /* 0x000000000008a947 */ /* 0x006fec0003800000 */
[----:B0---4-:R-:W-:Y:S01]  /*08c0*/  UCGABAR_ARV ;  /* 0x00000000000079c7 */ /* 0x011fe20008000000 */
[----:B------:R-:W-:Y:S05]  /*08d0*/  BRA `(.L_x_5) ;  /* 0x0000000000047947 */ /* 0x000fea0003800000 */
.L_x_4:
[----:B0---4-:R-:W-:Y:S01]  /*08e0*/  NOP ;  /* 0x0000000000007918 */ /* 0x011fe20000000000 */
.L_x_5:
[----:B------:R-:W0:Y:S01]  /*08f0*/  LDC R2, c[0x0][0x65c] ;  /* 0x00019700ff027b82 */ /* 0x000e220000000800 */
[----:B------:R-:W-:Y:S02]  /*0900*/  IMAD.U32 R8, RZ, RZ, UR8 ;  /* 0x00000008ff087e24 */ /* 0x000fe4000f8e00ff */
[----:B------:R-:W-:Y:S01]  /*0910*/  IMAD.MOV.U32 R9, RZ, RZ, RZ ;  /* 0x000000ffff097224 */ /* 0x000fe200078e00ff */
[----:B0-----:R-:W-:-:S04]  /*0920*/  ISETP.NE.AND P1, PT, R2, 0x1, PT ;  /* 0x000000010200780c */ /* 0x001fc80003f25270 */
[----:B------:R-:W-:-:S09]  /*0930*/  P2R R5, PR, RZ, 0x2 ;  /* 0x00000002ff057803 */ /* 0x000fd20000000000 */
[----:B------:R-:W0:Y:S01]  /*0940*/  @P1 LDC R17, c[0x0][0x10] ;  /* 0x00000400ff111b82 */ /* 0x000e220000000800 */
[----:B------:R-:W-:Y:S02]  /*0950*/  @P1 IMAD.MOV.U32 R5, RZ, RZ, RZ ;  /* 0x000000ffff051224 */ /* 0x000fe400078e00ff */
[----:B------:R-:W-:-:S05]  /*0960*/  @P1 IMAD.MOV.U32 R13, RZ, RZ, RZ ;  /* 0x000000ffff0d1224 */ /* 0x000fca00078e00ff */
[----:B------:R-:W1:Y:S01]  /*0970*/  @!P1 LDC R11, c[0x0][0xc] ;  /* 0x00000300ff0b9b82 */ /* 0x000e620000000800 */
[----:B0-----:R-:W-:-:S04]  /*0980*/  @P1 IMAD.WIDE.U32 R16, R17, UR8, R4 ;  /* 0x0000000811101c25 */ /* 0x001fc8000f8e0004 */
[----:B------:R-:W-:Y:S02]  /*0990*/  @P1 IMAD.IADD R17, R17, 0x1, R13 ;  /* 0x0000000111111824 */ /* 0x000fe400078e020d */
[----:B-1----:R-:W-:-:S04]  /*09a0*/  @!P1 IMAD.WIDE.U32 R8, R4, R11, R8 ;  /* 0x0000000b04089225 */ /* 0x002fc800078e0008 */
[----:B------:R-:W-:Y:S02]  /*09b0*/  @!P1 IMAD.MOV.U32 R16, RZ, RZ, R8 ;  /* 0x000000ffff109224 */ /* 0x000fe400078e0008 */
[----:B------:R-:W-:Y:S01]  /*09c0*/  @!P1 IMAD.MOV.U32 R17, RZ, RZ, R9 ;  /* 0x000000ffff119224 */ /* 0x000fe200078e0009 */
[----:B------:R-:W-:Y:S06]  /*09d0*/  @!P2 BRA `(.L_x_6) ;  /* 0x00000000000ca947 */ /* 0x000fec0003800000 */
[----:B------:R-:W-:Y:S01]  /*09e0*/  UCGABAR_WAIT ;  /* 0x0000000000007dc7 */ /* 0x000fe20008000000 */
[----:B------:R-:W-:Y:S01]  /*09f0*/  CCTL.IVALL ;  /* 0x00000000ff00798f */ /* 0x000fe20002000000 */
[----:B------:R-:W-:Y:S05]  /*0a00*/  BRA `(.L_x_7) ;  /* 0x0000000000047947 */ /* 0x000fea0003800000 */
.L_x_6:
[----:B------:R-:W-:Y:S06]  /*0a10*/  BAR.SYNC.DEFER_BLOCKING 0x0 ;  /* 0x0000000000007b1d */ /* 0x000fec0000010000 */
.L_x_7:
[----:B------:R-:W-:Y:S05]  /*0a20*/  @!P3 BRA `(.L_x_8) ;  /* 0x000000a000c4b947 */ /* 0x000fea0003800000 */
[----:B------:R-:W-:-:S13]  /*0a30*/  ISETP.GT.U32.AND P0, PT, R6, 0x1, PT ;  /* 0x000000010600780c */ /* 0x000fda0003f04070 */
[----:B------:R-:W-:Y:S05]  /*0a40*/  @P0 EXIT ;  /* 0x000000000000094d */ /* 0x000fea0003800000 */
[----:B------:R-:W-:Y:S01]  /*0a50*/  ULDC.64 UR4, c[0x0][0x650] ;  /* 0x0001940000047ab9 */ /* 0x000fe20000000a00 */
[----:B------:R-:W-:Y:S01]  /*0a60*/  PRMT R0, RZ, 0x7610, R0 ;  /* 0x00007610ff007816 */ /* 0x000fe20000000000 */
[----:B------:R-:W-:Y:S01]  /*0a70*/  IMAD.MOV.U32 R153, RZ, RZ, -0x1 ;  /* 0xffffffffff997424 */ /* 0x000fe200078e00ff */
[----:B------:R-:W-:Y:S01]  /*0a80*/  ISETP.GE.U32.AND P0, PT, R16, UR4, PT ;  /* 0x0000000410007c0c */ /* 0x000fe2000bf06070 */
[----:B------:R-:W-:Y:S02]  /*0a90*/  IMAD.MOV.U32 R154, RZ, RZ, -0x1 ;  /* 0xffffffffff9a7424 */ /* 0x000fe400078e00ff */
[----:B------:R-:W-:Y:S01]  /*0aa0*/  IMAD.MOV.U32 R23, RZ, RZ, -0x1 ;  /* 0xffffffffff177424 */ /* 0x000fe200078e00ff */
[----:B------:R-:W-:-:S13]  /*0ab0*/  ISETP.GE.U32.AND.EX P0, PT, R17, UR5, PT, P0 ;  /* 0x0000000511007c0c */ /* 0x000fda000bf06100 */
[----:B------:R-:W-:Y:S05]  /*0ac0*/  @P0 BRA `(.L_x_9) ;  /* 0x00000004002c0947 */ /* 0x000fea0003800000 */
[----:B------:R-:W0:Y:S01]  /*0ad0*/  LDC.64 R20, c[0x0][0x628] ;  /* 0x00018a00ff147b82 */ /* 0x000e220000000a00 */
[----:B------:R-:W-:Y:S01]  /*0ae0*/  MOV R8, R16 ;  /* 0x0000001000087202 */ /* 0x000fe20000000f00 */
[----:B------:R-:W-:-:S06]  /*0af0*/  IMAD.MOV.U32 R9, RZ, RZ, R17 ;  /* 0x000000ffff097224 */ /* 0x000fcc00078e0011 */
[----:B------:R-:W1:Y:S08]  /*0b00*/  LDC R0, c[0x0][0x630] ;  /* 0x00018c00ff007b82 */ /* 0x000e700000000800 */
[----:B------:R-:W2:Y:S01]  /*0b10*/  LDC.64 R26, c[0x0][0x620] ;  /* 0x00018800ff1a7b82 */ /* 0x000ea20000000a00 */
[----:B0-----:R-:W-:-:S04]  /*0b20*/  ISETP.NE.U32.AND P0, PT, R20, RZ, PT ;  /* 0x000000ff1400720c */ /* 0x001fc80003f05070 */
[----:B------:R-:W-:-:S13]  /*0b30*/  ISETP.NE.AND.EX P0, PT, R21, RZ, PT, P0 ;  /* 0x000000ff1500720c */ /* 0x000fda0003f05300 */
[----:B-12---:R-:W-:Y:S05]  /*0b40*/  @!P0 BRA `(.L_x_10) ;  /* 0x0000000000288947 */ /* 0x006fea0003800000 */
[----:B------:R-:W0:Y:S02]  /*0b50*/  LDC R13, c[0x0][0x634] ;  /* 0x00018d00ff0d7b82 */ /* 0x000e240000000800 */
[----:B0-----:R-:W-:-:S05]  /*0b60*/  IADD3 R13, P0, R16, R13, RZ ;  /* 0x0000000d100d7210 */ /* 0x001fca0007f1e0ff */
[----:B------:R-:W-:-:S04]  /*0b70*/  IMAD.X R15, RZ, RZ, R17, P0 ;  /* 0x000000ffff0f7224 */ /* 0x000fc800000e0611 */
[----:B------:R-:W-:-:S04]  /*0b80*/  IMAD.WIDE.U32 R8, R15, R20, RZ ;  /* 0x000000140f087225 */ /* 0x000fc800078e00ff */
[----:B------:R-:W-:-:S04]  /*0b90*/  IMAD.WIDE.U32 R10, P0, R13, R21, R8 ;  /* 0x000000150d0a7225 */ /* 0x000fc80007800008 */
[----:B------:R-:W-:-:S04]  /*0ba0*/  IMAD.WIDE.U32 R8, R13, R20, RZ ;  /* 0x000000140d087225 */ /* 0x000fc800078e00ff */
[----:B------:R-:W-:Y:S01]  /*0bb0*/  IMAD.X R13, RZ, RZ, RZ, P0 ;  /* 0x000000ffff0d7224 */ /* 0x000fe200000e06ff */
[----:B------:R-:W-:Y:S01]  /*0bc0*/  IADD3 RZ, P0, R9, R10, RZ ;  /* 0x0000000a09ff7210 */ /* 0x000fe20007f1e0ff */
[----:B------:R-:W-:-:S04]  /*0bd0*/  IMAD.MOV.U32 R12, RZ, RZ, R11 ;  /* 0x000000ffff0c7224 */ /* 0x000fc800078e000b */
[----:B------:R-:W-:-:S08]  /*0be0*/  IMAD.WIDE.U32.X R8, R15, R21, R12, P0 ;  /* 0x000000150f087225 */ /* 0x000fd000000e040c */
.L_x_10:
[----:B------:R-:W0:Y:S01]  /*0bf0*/  LDC.64 R20, c[0x0][0x640] ;  /* 0x00019000ff147b82 */ /* 0x000e220000000a00 */
[--C-:B------:R-:W-:Y:S01]  /*0c00*/  SHF.R.U64 R28, R8, R0, R9.reuse ;  /* 0x00000000081c7219 */ /* 0x100fe20000001209 */
[----:B------:R-:W-:Y:S01]  /*0c10*/  IMAD R30, R7, R24, R4 ;  /* 0x00000018071e7224 */ /* 0x000fe200078e0204 */
[----:B------:R-:W-:Y:S01]  /*0c20*/  SHF.R.U32.HI R0, RZ, R0, R9 ;  /* 0x00000000ff007219 */ /* 0x000fe20000011609 */
[----:B------:R-:W-:Y:S01]  /*0c30*/  IMAD.MOV.U32 R23, RZ, RZ, 0x1 ;  /* 0x00000001ff177424 */ /* 0x000fe200078e00ff */
[----:B------:R-:W-:-:S03]  /*0c40*/  IADD3 R5, P0, RZ, -R28, RZ ;  /* 0x8000001cff057210 */ /* 0x000fc60007f1e0ff */
[----:B------:R-:W1:Y:S02]  /*0c50*/  LDC R6, c[0x0][0x618] ;  /* 0x00018600ff067b82 */ /* 0x000e640000000800 */
[----:B------:R-:W-:-:S04]  /*0c60*/  IMAD.X R9, RZ, RZ, ~R0, P0 ;  /* 0x000000ffff097224 */ /* 0x000fc800000e0e00 */
[-C--:B------:R-:W-:Y:S02]  /*0c70*/  IMAD R0, R9, R26.reuse, RZ ;  /* 0x0000001a09007224 */ /* 0x080fe400078e02ff */
[----:B------:R-:W2:Y:S01]  /*0c80*/  LDC R11, c[0x0][0x608] ;  /* 0x00018200ff0b7b82 */ /* 0x000ea20000000800 */
[----:B------:R-:W-:-:S04]  /*0c90*/  IMAD.WIDE.U32 R8, R5, R26, R16 ;  /* 0x0000001a05087225 */ /* 0x000fc800078e0010 */
[----:B------:R-:W-:-:S03]  /*0ca0*/  IMAD R5, R5, R27, R0 ;  /* 0x0000001b05057224 */ /* 0x000fc600078e0200 */
[----:B------:R-:W3:Y:S01]  /*0cb0*/  LDC R12, c[0x0][0x658] ;  /* 0x00019600ff0c7b82 */ /* 0x000ee20000000800 */
[----:B0-----:R-:W-:Y:S01]  /*0cc0*/  ISETP.NE.U32.AND P0, PT, R20, RZ, PT ;  /* 0x000000ff1400720c */ /* 0x001fe20003f05070 */
[----:B------:R-:W-:Y:S02]  /*0cd0*/  IMAD.IADD R5, R9, 0x1, R5 ;  /* 0x0000000109057824 */ /* 0x000fe400078e0205 */
[----:B------:R-:W-:Y:S01]  /*0ce0*/  IMAD.MOV.U32 R9, RZ, RZ, -0x1 ;  /* 0xffffffffff097424 */ /* 0x000fe200078e00ff */
[----:B------:R-:W-:-:S03]  /*0cf0*/  ISETP.NE.AND.EX P0, PT, R21, RZ, PT, P0 ;  /* 0x000000ff1500720c */ /* 0x000fc60003f05300 */
[----:B------:R-:W0:Y:S01]  /*0d00*/  LDC R15, c[0x0][0x600] ;  /* 0x00018000ff0f7b82 */ /* 0x000e220000000800 */
[-CC-:B-1----:R-:W-:Y:S02]  /*0d10*/  SHF.R.U64 R13, R8, R6.reuse, R5.reuse ;  /* 0x00000006080d7219 */ /* 0x182fe40000001205 */
[----:B------:R-:W-:-:S05]  /*0d20*/  SHF.R.U32.HI R0, RZ, R6, R5 ;  /* 0x00000006ff007219 */ /* 0x000fca0000011605 */
[----:B------:R-:W1:Y:S01]  /*0d30*/  LDC R14, c[0x0][0x648] ;  /* 0x00019200ff0e7b82 */ /* 0x000e620000000800 */
[-CC-:B--2---:R-:W-:Y:S02]  /*0d40*/  SHF.R.U64 R27, R13, R11.reuse, R0.reuse ;  /* 0x0000000b0d1b7219 */ /* 0x184fe40000001200 */
[----:B------:R-:W-:-:S05]  /*0d50*/  SHF.R.U32.HI R5, RZ, R11, R0 ;  /* 0x0000000bff057219 */ /* 0x000fca0000011600 */
[----:B------:R-:W2:Y:S01]  /*0d60*/  LDC R26, c[0x0][0x638] ;  /* 0x00018e00ff1a7b82 */ /* 0x000ea20000000800 */
[-CC-:B---3--:R-:W-:Y:S02]  /*0d70*/  SHF.R.U64 R24, R27, R12.reuse, R5.reuse ;  /* 0x0000000c1b187219 */ /* 0x188fe40000001205 */
[-C--:B------:R-:W-:Y:S02]  /*0d80*/  SHF.L.U32 R0, R9, R12.reuse, RZ ;  /* 0x0000000c09007219 */ /* 0x080fe400000006ff */
[----:B------:R-:W-:Y:S01]  /*0d90*/  SHF.R.U32.HI R5, RZ, R12, R5 ;  /* 0x0000000cff057219 */ /* 0x000fe20000011605 */
[----:B------:R-:W-:Y:S01]  /*0da0*/  IMAD.MOV.U32 R4, RZ, RZ, R24 ;  /* 0x000000ffff047224 */ /* 0x000fe200078e0018 */
[----:B------:R-:W-:Y:S01]  /*0db0*/  LOP3.LUT R10, RZ, R0, RZ, 0x33, !PT ;  /* 0x00000000ff0a7212 */ /* 0x000fe200078e33ff */
[----:B------:R-:W3:Y:S01]  /*0dc0*/  LDC R25, c[0x0][0x610] ;  /* 0x00018400ff197b82 */ /* 0x000ee20000000800 */
[----:B------:R-:W-:Y:S05]  /*0dd0*/  @!P0 BRA `(.L_x_11) ;  /* 0x0000000000288947 */ /* 0x000fea0003800000 */
[----:B------:R-:W4:Y:S02]  /*0de0*/  LDC R9, c[0x0][0x64c] ;  /* 0x00019300ff097b82 */ /* 0x000f240000000800 */
[----:B----4-:R-:W-:-:S05]  /*0df0*/  IADD3 R9, P0, R24, R9, RZ ;  /* 0x0000000918097210 */ /* 0x010fca0007f1e0ff */
[----:B------:R-:W-:-:S04]  /*0e00*/  IMAD.X R11, RZ, RZ, R5, P0 ;  /* 0x000000ffff0b7224 */ /* 0x000fc800000e0605 */
[----:B------:R-:W-:-:S04]  /*0e10*/  IMAD.WIDE.U32 R4, R11, R20, RZ ;  /* 0x000000140b047225 */ /* 0x000fc800078e00ff */
[----:B------:R-:W-:-:S04]  /*0e20*/  IMAD.WIDE.U32 R6, P0, R9, R21, R4 ;  /* 0x0000001509067225 */ /* 0x000fc80007800004 */
[----:B------:R-:W-:Y:S01]  /*0e30*/  IMAD.WIDE.U32 R4, R9, R20, RZ ;  /* 0x0000001409047225 */ /* 0x000fe200078e00ff */
[----:B------:R-:W-:-:S03]  /*0e40*/  IADD3.X R9, RZ, RZ, RZ, P0, !PT ;  /* 0x000000ffff097210 */ /* 0x000fc600007fe4ff */
[----:B------:R-:W-:Y:S01]  /*0e50*/  IMAD.MOV.U32 R8, RZ, RZ, R7 ;  /* 0x000000ffff087224 */ /* 0x000fe200078e0007 */
[----:B------:R-:W-:-:S05]  /*0e60*/  IADD3 RZ, P0, R5, R6, RZ ;  /* 0x0000000605ff7210 */ /* 0x000fca0007f1e0ff */
[----:B------:R-:W-:-:S08]  /*0e70*/  IMAD.WIDE.U32.X R4, R11, R21, R8, P0 ;  /* 0x000000150b047225 */ /* 0x000fd000000e0408 */
.L_x_11:
[----:B-1----:R-:W-:Y:S01]  /*0e80*/  SHF.R.U64 R4, R4, R14, R5 ;  /* 0x0000000e04047219 */ /* 0x002fe20000001205 */
[----:B0-----:R-:W-:Y:S01]  /*0e90*/  VIADD R6, R15, 0xffffffff ;  /* 0xffffffff0f067836 */ /* 0x001fe20000000000 */
[----:B------:R-:W-:Y:S01]  /*0ea0*/  SHF.L.U32 R0, R23, R12, RZ ;  /* 0x0000000c17007219 */ /* 0x000fe200000006ff */
[----:B------:R-:W-:Y:S01]  /*0eb0*/  IMAD.MOV.U32 R23, RZ, RZ, R28 ;  /* 0x000000ffff177224 */ /* 0x000fe200078e001c */
[----:B------:R-:W-:Y:S01]  /*0ec0*/  LOP3.LUT R5, R27, R10, RZ, 0xc0, !PT ;  /* 0x0000000a1b057212 */ /* 0x000fe200078ec0ff */
[----:B------:R-:W-:Y:S01]  /*0ed0*/  IMAD.MOV R7, RZ, RZ, -R4 ;  /* 0x000000ffff077224 */ /* 0x000fe200078e0a04 */
[----:B------:R-:W-:Y:S02]  /*0ee0*/  SEL R3, R3, R30, !P1 ;  /* 0x0000001e03037207 */ /* 0x000fe40004800000 */
[----:B------:R-:W-:Y:S01]  /*0ef0*/  LOP3.LUT R6, R13, R6, RZ, 0xc0, !PT ;  /* 0x000000060d067212 */ /* 0x000fe200078ec0ff */
[----:B------:R-:W-:Y:S02]  /*0f00*/  IMAD R4, R0, R4, R5 ;  /* 0x0000000400047224 */ /* 0x000fe400078e0205 */
[----:B--2---:R-:W-:-:S02]  /*0f10*/  IMAD R0, R7, R26, R24 ;  /* 0x0000001a07007224 */ /* 0x004fc400078e0218 */
[----:B---3--:R-:W-:Y:S02]  /*0f20*/  IMAD R3, R4, R25, R3 ;  /* 0x0000001904037224 */ /* 0x008fe400078e0203 */
[----:B------:R-:W-:Y:S02]  /*0f30*/  IMAD.MOV.U32 R5, RZ, RZ, 0x1 ;  /* 0x00000001ff057424 */ /* 0x000fe400078e00ff */
[----:B------:R-:W-:-:S03]  /*0f40*/  IMAD R4, R0, R15, R6 ;  /* 0x0000000f00047224 */ /* 0x000fc600078e0206 */
[----:B------:R-:W-:Y:S02]  /*0f50*/  PRMT R0, R5, 0x7610, R0 ;  /* 0x0000761005007816 */ /* 0x000fe40000000000 */
[----:B------:R-:W-:Y:S02]  /*0f60*/  SEL R154, R4, R3, !P1 ;  /* 0x00000003049a7207 */ /* 0x000fe40004800000 */
[----:B------:R-:W-:-:S07]  /*0f70*/  SEL R153, R3, R4, !P1 ;  /* 0x0000000403997207 */ /* 0x000fce0004800000 */
.L_x_9:
[----:B------:R-:W-:-:S08]  /*0f80*/  NOP ;  /* 0x0000000000007918 */ /* 0x000fd00000000000 */
[----:B------:R-:W0:Y:S02]  /*0f90*/  USETMAXREG.TRY_ALLOC.CTAPOOL UP0, 0xe8 ;  /* 0x000000e8000079c8 */ /* 0x000e240008000600 */
[----:B0-----:R-:W-:-:S13]  /*0fa0*/  PLOP3.LUT P0, PT, PT, PT, UP0, 0x80, 0x0 ;  /* 0x000000000000781c */ /* 0x001fda0003f0f008 */
[----:B------:R-:W-:Y:S05]  /*0fb0*/  @!P0 BRA `(.L_x_9) ;  /* 0xfffffffc00f08947 */ /* 0x000fea000383ffff */
[----:B------:R-:W-:Y:S01]  /*0fc0*/  ULDC.64 UR4, c[0x0][0x598] ;  /* 0x0001660000047ab9 */ /* 0x000fe20000000a00 */
[----:B------:R-:W-:Y:S01]  /*0fd0*/  ULDC.64 UR36, c[0x0][0x208] ;  /* 0x0000820000247ab9 */ /* 0x000fe20000000a00 */
[----:B------:R-:W-:-:S04]  /*0fe0*/  ISETP.NE.U32.AND P0, PT, RZ, UR4, PT ;  /* 0x00000004ff007c0c */ /* 0x000fc8000bf05070 */
[----:B------:R-:W-:-:S13]  /*0ff0*/  ISETP.NE.AND.EX P0, PT, RZ, UR5, PT, P0 ;  /* 0x00000005ff007c0c */ /* 0x000fda000bf05300 */
[----:B------:R-:W-:Y:S05]  /*1000*/  @!P0 BRA `(.L_x_12) ;  /* 0x00000000001c8947 */ /* 0x000fea0003800000 */
[----:B------:R-:W0:Y:S02]  /*1010*/  LDC.64 R4, c[0x0][0x598] ;  /* 0x00016600ff047b82 */ /* 0x000e240000000a00 */
[----:B0-----:R-:W2:Y:S02]  /*1020*/  LDG.E.64 R4, desc[UR36][R4.64] ;  /* 0x0000002404047981 */ /* 0x001ea4000c1e1b00 */
[----:B--2---:R-:W-:-:S04]  /*1030*/  ISETP.NE.U32.AND P0, PT, R4, RZ, PT ;  /* 0x000000ff0400720c */ /* 0x004fc80003f05070 */
[----:B------:R-:W-:-:S13]  /*1040*/  ISETP.NE.AND.EX P0, PT, R5, RZ, PT, P0 ;  /* 0x000000ff0500720c */ /* 0x000fda0003f05300 */
[----:B------:R-:W-:Y:S05]  /*1050*/  @!P0 BRA `(.L_x_12) ;  /* 0x0000000000088947 */ /* 0x000fea0003800000 */
[----:B------:R0:W5:Y:S01]  /*1060*/  LD.E R155, desc[UR36][R4.64] ;  /* 0x00000024049b7980 */ /* 0x000162000c101900 */
[----:B------:R-:W-:Y:S05]  /*1070*/  BRA `(.L_x_13) ;  /* 0x0000000000247947 */ /* 0x000fea0003800000 */
.L_x_12:
[----:B------:R-:W-:Y:S02]  /*1080*/  ULDC.64 UR4, c[0x0][0x588] ;  /* 0x0001620000047ab9 */ /* 0x000fe40000000a00 */
[----:B------:R-:W-:-:S04]  /*1090*/  ISETP.NE.U32.AND P0, PT, RZ, UR4, PT ;  /* 0x00000004ff007c0c */ /* 0x000fc8000bf05070 */
[----:B------:R-:W-:-:S13]  /*10a0*/  ISETP.NE.AND.EX P0, PT, RZ, UR5, PT, P0 ;  /* 0x00000005ff007c0c */ /* 0x000fda000bf05300 */
[----:B------:R-:W-:Y:S05]  /*10b0*/  @!P0 BRA `(.L_x_14) ;  /* 0x00000000000c8947 */ /* 0x000fea0003800000 */
[----:B------:R-:W0:Y:S02]  /*10c0*/  LDC.64 R4, c[0x0][0x588] ;  /* 0x00016200ff047b82 */ /* 0x000e240000000a00 */
[----:B0-----:R1:W5:Y:S01]  /*10d0*/  LDG.E R155, desc[UR36][R4.64] ;  /* 0x00000024049b7981 */ /* 0x001362000c1e1900 */
[----:B------:R-:W-:Y:S05]  /*10e0*/  BRA `(.L_x_13) ;  /* 0x0000000000087947 */ /* 0x000fea0003800000 */
.L_x_14:
[----:B------:R-:W-:Y:S02]  /*10f0*/  ULDC UR4, c[0x0][0x580] ;  /* 0x0001600000047ab9 */ /* 0x000fe40000000800 */
[----:B------:R-:W-:-:S07]  /*1100*/  IMAD.U32 R155, RZ, RZ, UR4 ;  /* 0x00000004ff9b7e24 */ /* 0x000fce000f8e00ff */
.L_x_13:
[----:B------:R-:W-:Y:S02]  /*1110*/  ULDC.64 UR4, c[0x0][0x5a0] ;  /* 0x0001680000047ab9 */ /* 0x000fe40000000a00 */
[----:B------:R-:W-:-:S04]  /*1120*/  ISETP.NE.U32.AND P0, PT, RZ, UR4, PT ;  /* 0x00000004ff007c0c */ /* 0x000fc8000bf05070 */
[----:B------:R-:W-:-:S13]  /*1130*/  ISETP.NE.AND.EX P0, PT, RZ, UR5, PT, P0 ;  /* 0x00000005ff007c0c */ /* 0x000fda000bf05300 */
[----:B------:R-:W-:Y:S05]  /*1140*/  @!P0 BRA `(.L_x_15) ;  /* 0x00000000001c8947 */ /* 0x000fea0003800000 */
[----:B01----:R-:W0:Y:S02]  /*1150*/  LDC.64 R4, c[0x0][0x5a0] ;  /* 0x00016800ff047b82 */ /* 0x003e240000000a00 */
[----:B0-----:R-:W2:Y:S02]  /*1160*/  LDG.E.64 R4, desc[UR36][R4.64] ;  /* 0x0000002404047981 */ /* 0x001ea4000c1e1b00 */
[----:B--2---:R-:W-:-:S04]  /*1170*/  ISETP.NE.U32.AND P0, PT, R4, RZ, PT ;  /* 0x000000ff0400720c */ /* 0x004fc80003f05070 */
[----:B------:R-:W-:-:S13]  /*1180*/  ISETP.NE.AND.EX P0, PT, R5, RZ, PT, P0 ;  /* 0x000000ff0500720c */ /* 0x000fda0003f05300 */
[----:B------:R-:W-:Y:S05]  /*1190*/  @!P0 BRA `(.L_x_15) ;  /* 0x0000000000088947 */ /* 0x000fea0003800000 */
[----:B------:R0:W5:Y:S01]  /*11a0*/  LD.E R156, desc[UR36][R4.64] ;  /* 0x00000024049c7980 */ /* 0x000162000c101900 */
[----:B------:R-:W-:Y:S05]  /*11b0*/  BRA `(.L_x_16) ;  /* 0x0000000000247947 */ /* 0x000fea0003800000 */
.L_x_15:
[----:B------:R-:W-:Y:S02]  /*11c0*/  ULDC.64 UR4, c[0x0][0x590] ;  /* 0x0001640000047ab9 */ /* 0x000fe40000000a00 */
[----:B------:R-:W-:-:S04]  /*11d0*/  ISETP.NE.U32.AND P0, PT, RZ, UR4, PT ;  /* 0x00000004ff007c0c */ /* 0x000fc8000bf05070 */
[----:B------:R-:W-:-:S13]  /*11e0*/  ISETP.NE.AND.EX P0, PT, RZ, UR5, PT, P0 ;  /* 0x00000005ff007c0c */ /* 0x000fda000bf05300 */
[----:B------:R-:W-:Y:S05]  /*11f0*/  @!P0 BRA `(.L_x_17) ;  /* 0x00000000000c8947 */ /* 0x000fea0003800000 */
[----:B------:R-:W2:Y:S02]  /*1200*/  LDC.64 R156, c[0x0][0x590] ;  /* 0x00016400ff9c7b82 */ /* 0x000ea40000000a00 */
[----:B--2---:R2:W5:Y:S01]  /*1210*/  LDG.E R156, desc[UR36][R156.64] ;  /* 0x000000249c9c7981 */ /* 0x004562000c1e1900 */
[----:B------:R-:W-:Y:S05]  /*1220*/  BRA `(.L_x_16) ;  /* 0x0000000000087947 */ /* 0x000fea0003800000 */
.L_x_17:
[----:B------:R-:W-:Y:S02]  /*1230*/  ULDC UR4, c[0x0][0x584] ;  /* 0x0001610000047ab9 */ /* 0x000fe40000000800 */
[----:B------:R-:W-:-:S07]  /*1240*/  IMAD.U32 R156, RZ, RZ, UR4 ;  /* 0x00000004ff9c7e24 */ /* 0x000fce000f8e00ff */
.L_x_16:
[----:B------:R-:W-:-:S13]  /*1250*/  LOP3.LUT P0, RZ, R0, 0xff, RZ, 0xc0, !PT ;  /* 0x000000ff00ff7812 */ /* 0x000fda000780c0ff */
[----:B------:R-:W-:Y:S05]  /*1260*/  @!P0 EXIT ;  /* 0x000000000000894d */ /* 0x000fea0003800000 */
[----:B------:R-:W-:Y:S01]  /*1270*/  ULDC UR4, c[0x0][0x28c] ;  /* 0x0000a30000047ab9 */ /* 0x000fe20000000800 */
[----:B------:R-:W-:Y:S01]  /*1280*/  LOP3.LUT R166, R19, 0x1, RZ, 0xfc, !PT ;  /* 0x0000000113a67812 */ /* 0x000fe200078efcff */
[----:B------:R-:W-:Y:S01]  /*1290*/  UIADD3 UR4, UR4, 0x1f, URZ ;  /* 0x0000001f04047890 */ /* 0x000fe2000fffe03f */
[----:B------:R-:W-:Y:S01]  /*12a0*/  UMOV UR38, URZ ;  /* 0x0000003f00267c82 */ /* 0x000fe20008000000 */
[----:B------:R-:W-:Y:S02]  /*12b0*/  UMOV UR39, URZ ;  /* 0x0000003f00277c82 */ /* 0x000fe40008000000 */
[----:B------:R-:W-:-:S04]  /*12c0*/  USHF.R.S32.HI UR5, URZ, 0x1f, UR4 ;  /* 0x0000001f3f057899 */ /* 0x000fc80008011404 */
[----:B------:R-:W-:-:S04]  /*12d0*/  ULEA.HI UR5, UR5, UR4, URZ, 0x5 ;  /* 0x0000000405057291 */ /* 0x000fc8000f8f283f */
[----:B------:R-:W-:-:S12]  /*12e0*/  USHF.R.S32.HI UR40, URZ, 0x5, UR5 ;  /* 0x000000053f287899 */ /* 0x000fd80008011405 */
.L_x_291:
[----:B------:R-:W-:Y:S01]  /*12f0*/  LOP3.LUT R0, R18, 0x80, RZ, 0xc0, !PT ;  /* 0x0000008012007812 */ /* 0x000fe200078ec0ff */
[----:B---3--:R-:W3:Y:S01]  /*1300*/  S2UR UR7, SR_CgaCtaId ;  /* 0x00000000000779c3 */ /* 0x008ee20000008800 */
[----:B------:R-:W-:Y:S02]  /*1310*/  UMOV UR6, 0x400 ;  /* 0x0000040000067882 */ /* 0x000fe40000000000 */
[----:B------:R-:W-:-:S06]  /*1320*/  SHF.R.U32.HI R0, RZ, 0x7, R0 ;  /* 0x00000007ff007819 */ /* 0x000fcc0000011600 */
[----:B----4-:R-:W4:Y:S01]  /*1330*/  SHFL.IDX PT, R0, R0, RZ, 0x1f ;  /* 0x00001fff00007589 */ /* 0x010f2200000e0000 */
[----:B---3--:R-:W-:Y:S01]  /*1340*/  ULEA UR6, UR7, UR6, 0x18 ;  /* 0x0000000607067291 */ /* 0x008fe2000f8ec03f */
[----:B----4-:R-:W-:-:S13]  /*1350*/  R2UR UR4, R0 ;  /* 0x00000000000472ca */ /* 0x010fda00000e0000 */
[----:B------:R-:W-:-:S04]  /*1360*/  ULEA.HI UR5, UR4, UR4, URZ, 0x1 ;  /* 0x0000000404057291 */ /* 0x000fc8000f8f083f */
[----:B------:R-:W-:-:S04]  /*1370*/  ULOP3.LUT UR5, UR5, 0xffffe, URZ, 0xc0, !UPT ;  /* 0x000ffffe05057892 */ /* 0x000fc8000f8ec03f */
[----:B------:R-:W-:-:S03]  /*1380*/  UIADD3 UR5, UR4, -UR5, URZ ;  /* 0x8000000504057290 */ /* 0x000fc6000fffe03f */
[----:B------:R-:W-:Y:S01]  /*1390*/  ULDC UR4, c[0x0][0x28c] ;  /* 0x0000a30000047ab9 */ /* 0x000fe20000000800 */
[----:B------:R-:W-:Y:S01]  /*13a0*/  ULEA UR5, UR5, UR6, 0xc ;  /* 0x0000000605057291 */ /* 0x000fe2000f8e603f */
[----:B------:R-:W-:-:S03]  /*13b0*/  ISETP.LT.AND P0, PT, RZ, UR4, PT ;  /* 0x00000004ff007c0c */ /* 0x000fc6000bf01270 */
[----:B------:R-:W-:-:S04]  /*13c0*/  UIADD3 UR5, UR5, 0x180, URZ ;  /* 0x0000018005057890 */ /* 0x000fc8000fffe03f */
[----:B------:R-:W-:-:S04]  /*13d0*/  USHF.R.U32.HI UR5, URZ, 0x4, UR5 ;  /* 0x000000043f057899 */ /* 0x000fc80008011605 */
[----:B------:R-:W-:Y:S02]  /*13e0*/  ULOP3.LUT UR41, UR5, 0x3fff, URZ, 0xc0, !UPT ;  /* 0x00003fff05297892 */ /* 0x000fe4000f8ec03f */
[----:B-12---:R-:W-:Y:S10]  /*13f0*/  @P0 BRA `(.L_x_18) ;  /* 0x0000000000400947 */ /* 0x006ff40003800000 */
[----:B------:R-:W-:Y:S01]  /*1400*/  MOV R0, 0x0 ;  /* 0x0000000000007802 */ /* 0x000fe20000000f00 */
[----:B------:R-:W-:Y:S01]  /*1410*/  ULDC.64 UR4, c[0x4][0x68] ;  /* 0x01001a0000047ab9 */ /* 0x000fe20000000a00 */
[----:B------:R-:W-:Y:S01]  /*1420*/  ULDC.64 UR6, c[0x4][0x8] ;  /* 0x0100020000067ab9 */ /* 0x000fe20000000a00 */
[----:B01----:R-:W-:Y:S01]  /*1430*/  IMAD.U32 R4, RZ, RZ, UR4 ;  /* 0x00000004ff047e24 */ /* 0x003fe2000f8e00ff */
[----:B------:R0:W1:Y:S01]  /*1440*/  LDC.64 R14, c[0x4][R0] ;  /* 0x01000000000e7b82 */ /* 0x0000620000000a00 */
[----:B------:R-:W-:Y:S01]  /*1450*/  IMAD.U32 R5, RZ, RZ, UR5 ;  /* 0x00000005ff057e24 */ /* 0x000fe2000f8e00ff */
[----:B------:R-:W-:Y:S01]  /*1460*/  ULDC.64 UR4, c[0x4][0x70] ;  /* 0x01001c0000047ab9 */ /* 0x000fe20000000a00 */
[----:B------:R-:W-:Y:S01]  /*1470*/  IMAD.U32 R10, RZ, RZ, UR6 ;  /* 0x00000006ff0a7e24 */ /* 0x000fe2000f8e00ff */
[----:B------:R-:W-:Y:S01]  /*1480*/  MOV R7, UR5 ;  /* 0x0000000500077c02 */ /* 0x000fe20008000f00 */
[----:B------:R-:W-:Y:S02]  /*1490*/  IMAD.U32 R6, RZ, RZ, UR4 ;  /* 0x00000004ff067e24 */ /* 0x000fe4000f8e00ff */
[----:B------:R-:W-:-:S02]  /*14a0*/  IMAD.U32 R11, RZ, RZ, UR7 ;  /* 0x00000007ff0b7e24 */ /* 0x000fc4000f8e00ff */
[----:B------:R-:W-:Y:S02]  /*14b0*/  IMAD.MOV.U32 R8, RZ, RZ, 0x1e1 ;  /* 0x000001e1ff087424 */ /* 0x000fe400078e00ff */
[----:B------:R-:W-:Y:S02]  /*14c0*/  IMAD.MOV.U32 R12, RZ, RZ, 0x1 ;  /* 0x00000001ff0c7424 */ /* 0x000fe400078e00ff */
[----:B0-----:R-:W-:-:S07]  /*14d0*/  IMAD.MOV.U32 R13, RZ, RZ, RZ ;  /* 0x000000ffff0d7224 */ /* 0x001fce00078e00ff */
[----:B------:R-:W-:-:S07]  /*14e0*/  LEPC R20, `(.L_x_18) ;  /* 0x000000001014794e */ /* 0x000fce0000000000 */
[----:B-12--5:R-:W-:Y:S05]  /*14f0*/  CALL.ABS.NOINC R14 ;  /* 0x000000000e007343 */ /* 0x026fea0003c00000 */
.L_x_18:
[----:B------:R-:W-:-:S13]  /*1500*/  ISETP.NE.AND P0, PT, R166, 0x3, PT ;  /* 0x00000003a600780c */ /* 0x000fda0003f05270 */
[----:B------:R-:W-:Y:S05]  /*1510*/  @!P0 BRA `(.L_x_19) ;  /* 0x0000000000048947 */ /* 0x000fea0003800000 */
[----:B------:R-:W-:Y:S01]  /*1520*/  BPT.TRAP 0x1 ;  /* 0x000000040000795c */ /* 0x000fe20000300000 */
.L_x_19:
[----:B------:R-:W3:Y:S01]  /*1530*/  S2UR UR5, SR_CgaCtaId ;  /* 0x00000000000579c3 */ /* 0x000ee20000008800 */
[----:B------:R-:W-:Y:S01]  /*1540*/  UMOV UR4, 0x400 ;  /* 0x0000040000047882 */ /* 0x000fe20000000000 */
[----:B------:R-:W-:Y:S02]  /*1550*/  IMAD.U32 R0, RZ, RZ, UR38 ;  /* 0x00000026ff007e24 */ /* 0x000fe4000f8e00ff */
[----:B------:R-:W-:-:S03]  /*1560*/  IMAD.U32 R3, RZ, RZ, UR39 ;  /* 0x00000027ff037e24 */ /* 0x000fc6000f8e00ff */
[----:B------:R-:W-:Y:S01]  /*1570*/  SHF.L.U32 R0, R0, 0x1f, RZ ;  /* 0x0000001f00007819 */ /* 0x000fe200000006ff */
[----:B---3--:R-:W-:-:S06]  /*1580*/  ULEA UR4, UR5, UR4, 0x18 ;  /* 0x0000000405047291 */ /* 0x008fcc000f8ec03f */
[----:B------:R-:W-:-:S04]  /*1590*/  IMAD.U32 R6, RZ, RZ, UR4 ;  /* 0x00000004ff067e24 */ /* 0x000fc8000f8e00ff */
[----:B------:R-:W-:-:S04]  /*15a0*/  IMAD R3, R3, 0x8, R6 ;  /* 0x0000000803037824 */ /* 0x000fc800078e0206 */
[----:B------:R3:W4:Y:S01]  /*15b0*/  SYNCS.PHASECHK.TRANS64.TRYWAIT P1, [R3+URZ], R0 ;  /* 0x00000000030075a7 */ /* 0x000722000802017f */
[----:B------:R-:W-:Y:S05]  /*15c0*/  @!P0 BRA `(.L_x_20) ;  /* 0x0000000000048947 */ /* 0x000fea0003800000 */
[----:B------:R-:W-:Y:S01]  /*15d0*/  BPT.TRAP 0x1 ;  /* 0x000000040000795c */ /* 0x000fe20000300000 */
.L_x_20:
[----:B----4-:R-:W-:Y:S05]  /*15e0*/  @P1 BRA `(.L_x_21) ;  /* 0x0000000000081947 */ /* 0x010fea0003800000 */
[----:B------:R-:W4:Y:S02]  /*15f0*/  SYNCS.PHASECHK.TRANS64.TRYWAIT P1, [R3+URZ], R0 ;  /* 0x00000000030075a7 */ /* 0x000f24000802017f */
[----:B----4-:R-:W-:Y:S05]  /*1600*/  @!P1 BRA `(.L_x_22) ;  /* 0x000000ac00ec9947 */ /* 0x010fea0003800000 */
.L_x_21:
[----:B------:R-:W-:-:S04]  /*1610*/  UISETP.LT.AND UP0, UPT, UR40, 0x1, UPT ;  /* 0x000000012800788c */ /* 0x000fc8000bf01270 */
[----:B------:R-:W-:-:S06]  /*1620*/  USEL UR4, UR40, 0x1, UP0 ;  /* 0x0000000128047887 */ /* 0x000fcc0008000000 */
[----:B---34-:R-:W-:Y:S01]  /*1630*/  MOV R0, UR4 ;  /* 0x0000000400007c02 */ /* 0x018fe20008000f00 */
[----:B------:R-:W-:Y:S05]  /*1640*/  WARPSYNC.ALL ;  /* 0x0000000000007948 */ /* 0x000fea0003800000 */
[----:B------:R-:W-:-:S04]  /*1650*/  IADD3 R0, -R0, UR40, RZ ;  /* 0x0000002800007c10 */ /* 0x000fc8000fffe1ff */
[----:B------:R-:W-:Y:S02]  /*1660*/  ISETP.GE.AND P1, PT, R0, 0x1, PT ;  /* 0x000000010000780c */ /* 0x000fe40003f26270 */
[----:B------:R-:W-:Y:S01]  /*1670*/  R2UR UR4, R6 ;  /* 0x00000000060472ca */ /* 0x000fe200000e0000 */
[----:B------:R-:W-:Y:S01]  /*1680*/  WARPGROUP.ARRIVE ;  /* 0x00000000000079c5 */ /* 0x000fe20000000000 */
[----:B------:R-:W-:Y:S01]  /*1690*/  UMOV UR9, 0x80000020 ;  /* 0x8000002000097882 */ /* 0x000fe20000000000 */
[----:B------:R-:W-:-:S10]  /*16a0*/  UMOV UR11, 0x80000020 ;  /* 0x80000020000b7882 */ /* 0x000fd40000000000 */
[----:B------:R-:W-:-:S04]  /*16b0*/  UIADD3 UR4, UR4, 0x24180, URZ ;  /* 0x0002418004047890 */ /* 0x000fc8000fffe03f */
[----:B------:R-:W-:-:S04]  /*16c0*/  USHF.R.U32.HI UR4, URZ, 0x4, UR4 ;  /* 0x000000043f047899 */ /* 0x000fc80008011604 */
[----:B------:R-:W-:Y:S02]  /*16d0*/  ULOP3.LUT UR5, UR4, 0x3fff, URZ, 0xc0, !UPT ;  /* 0x00003fff04057892 */ /* 0x000fe4000f8ec03f */
[----:B------:R-:W-:Y:S02]  /*16e0*/  ULOP3.LUT UR4, UR41, 0x10000, URZ, 0xfc, !UPT ;  /* 0x0001000029047892 */ /* 0x000fe4000f8efc3f */
[----:B------:R-:W-:Y:S02]  /*16f0*/  ULOP3.LUT UR5, UR5, 0x10000, URZ, 0xfc, !UPT ;  /* 0x0001000005057892 */ /* 0x000fe4000f8efc3f */
[----:B------:R-:W-:Y:S02]  /*1700*/  ULEA UR6, UR39, UR4, 0xa ;  /* 0x0000000427067291 */ /* 0x000fe4000f8e503f */
[----:B------:R-:W-:-:S05]  /*1710*/  ULEA UR7, UR39, UR5, 0x9 ;  /* 0x0000000527077291 */ /* 0x000fca000f8e483f */
[----:B------:R-:W-:Y:S02]  /*1720*/  UMOV UR8, UR6 ;  /* 0x0000000600087c82 */ /* 0x000fe40008000000 */
[----:B------:R-:W-:Y:S02]  /*1730*/  UMOV UR10, UR7 ;  /* 0x00000007000a7c82 */ /* 0x000fe40008000000 */
[----:B------:R-:W-:Y:S01]  /*1740*/  HGMMA.64x128x16.F32 R88, gdesc[UR8], RZ, !UPT, gsb0 ;  /* 0x01e00000085879f0 */ /* 0x000fe2000c0008ff */
[----:B------:R-:W-:Y:S01]  /*1750*/  UIADD3 UR8, UR6, 0x200, URZ ;  /* 0x0000020006087890 */ /* 0x000fe2000fffe03f */
[----:B------:R-:W-:Y:S01]  /*1760*/  UMOV UR9, 0x80000020 ;  /* 0x8000002000097882 */ /* 0x000fe20000000000 */
[----:B------:R-:W-:Y:S02]  /*1770*/  WARPGROUP.DEPBAR.LE gsb0, 0x0 ;  /* 0x00008000000079c5 */ /* 0x000fe40000010000 */
[----:B------:R-:W-:-:S07]  /*1780*/  WARPGROUP.ARRIVE ;  /* 0x00000000000079c5 */ /* 0x000fce0000000000 */
[----:B------:R-:W-:Y:S01]  /*1790*/  HGMMA.64x128x16.F32 R24, gdesc[UR8], RZ, !UPT, gsb0 ;  /* 0x01e00000081879f0 */ /* 0x000fe2000c0008ff */
[----:B------:R-:W-:Y:S02]  /*17a0*/  UIADD3 UR8, UR6, 0x2, URZ ;  /* 0x0000000206087890 */ /* 0x000fe4000fffe03f */
[----:B------:R-:W-:Y:S01]  /*17b0*/  UIADD3 UR10, UR7, 0x2, URZ ;  /* 0x00000002070a7890 */ /* 0x000fe2000fffe03f */
[----:B------:R-:W-:Y:S01]  /*17c0*/  UMOV UR9, 0x80000020 ;  /* 0x8000002000097882 */ /* 0x000fe20000000000 */
[----:B------:R-:W-:Y:S01]  /*17d0*/  UMOV UR11, 0x80000020 ;  /* 0x80000020000b7882 */ /* 0x000fe20000000000 */
[----:B------:R-:W-:Y:S02]  /*17e0*/  WARPGROUP.DEPBAR.LE gsb0, 0x0 ;  /* 0x00008000000079c5 */ /* 0x000fe40000010000 */
[----:B------:R-:W-:-:S06]  /*17f0*/  WARPGROUP.ARRIVE ;  /* 0x00000000000079c5 */ /* 0x000fcc0000000000 */
[----:B------:R-:W-:Y:S01]  /*1800*/  HGMMA.64x128x16.F32 R88, gdesc[UR8], R88, gsb0 ;  /* 0x01e00000085879f0 */ /* 0x000fe20008000858 */
[----:B------:R-:W-:Y:S01]  /*1810*/  UIADD3 UR8, UR6, 0x202, URZ ;  /* 0x0000020206087890 */ /* 0x000fe2000fffe03f */
[----:B------:R-:W-:Y:S01]  /*1820*/  UMOV UR9, 0x80000020 ;  /* 0x8000002000097882 */ /* 0x000fe20000000000 */
[----:B------:R-:W-:Y:S02]  /*1830*/  WARPGROUP.DEPBAR.LE gsb0, 0x0 ;  /* 0x00008000000079c5 */ /* 0x000fe40000010000 */
[----:B------:R-:W-:-:S07]  /*1840*/  WARPGROUP.ARRIVE ;  /* 0x00000000000079c5 */ /* 0x000fce0000000000 */
[----:B------:R-:W-:Y:S03]  /*1850*/  HGMMA.64x128x16.F32 R24, gdesc[UR8], R24, gsb0 ;  /* 0x01e00000081879f0 */ /* 0x000fe60008000818 */
[----:B------:R-:W-:Y:S02]  /*1860*/  WARPGROUP.DEPBAR.LE gsb0, 0x0 ;  /* 0x00008000000079c5 */ /* 0x000fe40000010000 */
[----:B------:R-:W-:Y:S05]  /*1870*/  @!P1 BRA `(.L_x_23) ;  /* 0x0000000400149947 */ /* 0x000fea0003800000 */
[----:B------:R-:W-:Y:S02]  /*1880*/  UIADD3 UR6, UR39, 0x1, URZ ;  /* 0x0000000127067890 */ /* 0x000fe4000fffe03f */
[----:B------:R-:W-:Y:S02]  /*1890*/  IMAD.U32 R3, RZ, RZ, UR39 ;  /* 0x00000027ff037e24 */ /* 0x000fe4000f8e00ff */
[----:B------:R-:W-:-:S04]  /*18a0*/  UISETP.NE.AND UP0, UPT, UR6, 0x9, UPT ;  /* 0x000000090600788c */ /* 0x000fc8000bf05270 */
[----:B------:R-:W-:Y:S02]  /*18b0*/  USEL UR7, URZ, 0x1, UP0 ;  /* 0x000000013f077887 */ /* 0x000fe40008000000 */
[----:B------:R-:W-:Y:S02]  /*18c0*/  USEL UR6, UR6, URZ, UP0 ;  /* 0x0000003f06067287 */ /* 0x000fe40008000000 */
[----:B------:R-:W-:-:S06]  /*18d0*/  ULOP3.LUT UR7, UR38, UR7, URZ, 0x3c, !UPT ;  /* 0x0000000726077292 */ /* 0x000fcc000f8e3c3f */
[----:B------:R-:W-:-:S07]  /*18e0*/  IMAD.U32 R7, RZ, RZ, UR7 ;  /* 0x00000007ff077e24 */ /* 0x000fce000f8e00ff */
.L_x_30:
[----:B------:R-:W-:Y:S05]  /*18f0*/  @!P0 BRA `(.L_x_24) ;  /* 0x0000000000048947 */ /* 0x000fea0003800000 */
[----:B------:R-:W-:Y:S01]  /*1900*/  BPT.TRAP 0x1 ;  /* 0x000000040000795c */ /* 0x000fe20000300000 */
.L_x_24:
[----:B------:R-:W3:Y:S01]  /*1910*/  S2UR UR8, SR_CgaCtaId ;  /* 0x00000000000879c3 */ /* 0x000ee20000008800 */
[----:B------:R-:W-:Y:S01]  /*1920*/  UMOV UR7, 0x400 ;  /* 0x0000040000077882 */ /* 0x000fe20000000000 */
[----:B01----:R-:W-:Y:S01]  /*1930*/  IMAD.U32 R5, RZ, RZ, UR6 ;  /* 0x00000006ff057e24 */ /* 0x003fe2000f8e00ff */
[----:B------:R-:W-:Y:S01]  /*1940*/  SHF.L.U32 R4, R7, 0x1f, RZ ;  /* 0x0000001f07047819 */ /* 0x000fe200000006ff */
[----:B---3--:R-:W-:-:S06]  /*1950*/  ULEA UR7, UR8, UR7, 0x18 ;  /* 0x0000000708077291 */ /* 0x008fcc000f8ec03f */
[----:B------:R-:W-:-:S04]  /*1960*/  IMAD.U32 R6, RZ, RZ, UR7 ;  /* 0x00000007ff067e24 */ /* 0x000fc8000f8e00ff */
[----:B------:R-:W-:-:S04]  /*1970*/  IMAD R5, R5, 0x8, R6 ;  /* 0x0000000805057824 */ /* 0x000fc800078e0206 */
[----:B------:R0:W1:Y:S01]  /*1980*/  SYNCS.PHASECHK.TRANS64.TRYWAIT P1, [R5+URZ], R4 ;  /* 0x00000004050075a7 */ /* 0x000062000802017f */
[----:B------:R-:W-:Y:S05]  /*1990*/  @!P0 BRA `(.L_x_25) ;  /* 0x0000000000048947 */ /* 0x000fea0003800000 */
[----:B------:R-:W-:Y:S01]  /*19a0*/  BPT.TRAP 0x1 ;  /* 0x000000040000795c */ /* 0x000fe20000300000 */
.L_x_25:
[----:B-1----:R-:W-:Y:S05]  /*19b0*/  @P1 BRA `(.L_x_26) ;  /* 0x0000000000081947 */ /* 0x002fea0003800000 */
[----:B------:R-:W1:Y:S02]  /*19c0*/  SYNCS.PHASECHK.TRANS64.TRYWAIT P1, [R5+URZ], R4 ;  /* 0x00000004050075a7 */ /* 0x000e64000802017f */
[----:B-1----:R-:W-:Y:S05]  /*19d0*/  @!P1 BRA `(.L_x_27) ;  /* 0x000000ac000c9947 */ /* 0x002fea0003800000 */
.L_x_26:
[----:B------:R-:W-:Y:S01]  /*19e0*/  ULEA UR7, UR6, UR4, 0xa ;  /* 0x0000000406077291 */ /* 0x000fe2000f8e503f */
[----:B------:R-:W-:Y:S01]  /*19f0*/  WARPGROUP.ARRIVE ;  /* 0x00000000000079c5 */ /* 0x000fe20000000000 */
[----:B------:R-:W-:Y:S01]  /*1a00*/  ULEA UR12, UR6, UR5, 0x9 ;  /* 0x00000005060c7291 */ /* 0x000fe2000f8e483f */
[----:B------:R-:W-:Y:S01]  /*1a10*/  UMOV UR9, 0x80000020 ;  /* 0x8000002000097882 */ /* 0x000fe20000000000 */
[----:B------:R-:W-:-:S03]  /*1a20*/  UMOV UR11, 0x80000020 ;  /* 0x80000020000b7882 */ /* 0x000fc60000000000 */
[----:B------:R-:W-:Y:S02]  /*1a30*/  UMOV UR8, UR7 ;  /* 0x0000000700087c82 */ /* 0x000fe40008000000 */
[----:B------:R-:W-:Y:S02]  /*1a40*/  UMOV UR10, UR12 ;  /* 0x0000000c000a7c82 */ /* 0x000fe40008000000 */
[----:B------:R-:W-:Y:S01]  /*1a50*/  HGMMA.64x128x16.F32 R88, gdesc[UR8], R88, gsb0 ;  /* 0x01e00000085879f0 */ /* 0x000fe20008000858 */
[----:B------:R-:W-:Y:S01]  /*1a60*/  UIADD3 UR8, UR7, 0x200, URZ ;  /* 0x0000020007087890 */ /* 0x000fe2000fffe03f */
[----:B------:R-:W-:Y:S01]  /*1a70*/  UMOV UR9, 0x80000020 ;  /* 0x8000002000097882 */ /* 0x000fe20000000000 */
[----:B------:R-:W-:Y:S02]  /*1a80*/  WARPGROUP.DEPBAR.LE gsb0, 0x0 ;  /* 0x00008000000079c5 */ /* 0x000fe40000010000 */
[----:B------:R-:W-:-:S07]  /*1a90*/  WARPGROUP.ARRIVE ;  /* 0x00000000000079c5 */ /* 0x000fce0000000000 */
[----:B------:R-:W-:Y:S01]  /*1aa0*/  HGMMA.64x128x16.F32 R24, gdesc[UR8], R24, gsb0 ;  /* 0x01e00000081879f0 */ /* 0x000fe20008000818 */
        /* <DEDUP_REMOVED lines=14> */
[----:B------:R-:W-:Y:S01]  /*1b90*/  BPT.TRAP 0x1 ;  /* 0x000000040000795c */ /* 0x000fe20000300000 */
.L_x_28:
[----:B------:R-:W-:-:S13]  /*1ba0*/  ISETP.NE.AND P1, PT, R22, RZ, PT ;  /* 0x000000ff1600720c */ /* 0x000fda0003f25270 */
[----:B01----:R-:W-:-:S04]  /*1bb0*/  @P1 IMAD R4, R3, 0x8, R6 ;  /* 0x0000000803041824 */ /* 0x003fc800078e0206 */
[----:B------:R-:W-:-:S05]  /*1bc0*/  @P1 VIADD R5, R4, 0x48 ;  /* 0x0000004804051836 */ /* 0x000fca0000000000 */
[----:B------:R-:W-:-:S04]  /*1bd0*/  @P1 PRMT R5, R152, 0x654, R5 ;  /* 0x0000065498051816 */ /* 0x000fc80000000005 */
[----:B------:R0:W-:Y:S01]  /*1be0*/  @P1 SYNCS.ARRIVE.TRANS64.RED.A1T0 RZ, [R5+URZ], RZ ;  /* 0x000000ff05ff19a7 */ /* 0x0001e2000810043f */
[----:B------:R-:W-:-:S13]  /*1bf0*/  ISETP.GT.U32.AND P1, PT, R19, 0x1, PT ;  /* 0x000000011300780c */ /* 0x000fda0003f24070 */
[----:B0-----:R-:W-:Y:S05]  /*1c00*/  @P1 BRA `(.L_x_29) ;  /* 0x0000000000041947 */ /* 0x001fea0003800000 */
[----:B------:R-:W-:Y:S01]  /*1c10*/  BPT.TRAP 0x1 ;  /* 0x000000040000795c */ /* 0x000fe20000300000 */
.L_x_29:
[----:B------:R-:W-:Y:S01]  /*1c20*/  UIADD3 UR6, UR6, 0x1, URZ ;  /* 0x0000000106067890 */ /* 0x000fe2000fffe03f */
[C---:B------:R-:W-:Y:S01]  /*1c30*/  ISETP.GT.AND P2, PT, R0.reuse, 0x1, PT ;  /* 0x000000010000780c */ /* 0x040fe20003f44270 */
[----:B------:R-:W-:Y:S02]  /*1c40*/  VIADD R3, R3, 0x1 ;  /* 0x0000000103037836 */ /* 0x000fe40000000000 */
[----:B------:R-:W-:Y:S01]  /*1c50*/  UISETP.NE.AND UP0, UPT, UR6, 0x9, UPT ;  /* 0x000000090600788c */ /* 0x000fe2000bf05270 */
[----:B------:R-:W-:Y:S02]  /*1c60*/  VIADD R0, R0, 0xffffffff ;  /* 0xffffffff00007836 */ /* 0x000fe40000000000 */
[C---:B------:R-:W-:Y:S01]  /*1c70*/  ISETP.NE.AND P1, PT, R3.reuse, 0x9, PT ;  /* 0x000000090300780c */ /* 0x040fe20003f25270 */
[----:B------:R-:W-:Y:S02]  /*1c80*/  USEL UR7, URZ, 0x1, UP0 ;  /* 0x000000013f077887 */ /* 0x000fe40008000000 */
[----:B------:R-:W-:Y:S01]  /*1c90*/  USEL UR6, UR6, URZ, UP0 ;  /* 0x0000003f06067287 */ /* 0x000fe20008000000 */
[----:B------:R-:W-:-:S03]  /*1ca0*/  SEL R3, R3, RZ, P1 ;  /* 0x000000ff03037207 */ /* 0x000fc60000800000 */
[----:B------:R-:W-:Y:S01]  /*1cb0*/  LOP3.LUT R7, R7, UR7, RZ, 0x3c, !PT ;  /* 0x0000000707077c12 */ /* 0x000fe2000f8e3cff */
[----:B------:R-:W-:Y:S07]  /*1cc0*/  @P2 BRA `(.L_x_30) ;  /* 0xfffffffc00082947 */ /* 0x000fee000383ffff */
.L_x_23:
[----:B------:R-:W3:Y:S02]  /*1cd0*/  LDC R0, c[0x0][0x28c] ;  /* 0x0000a300ff007b82 */ /* 0x000ee40000000800 */
[----:B---3--:R-:W-:-:S13]  /*1ce0*/  ISETP.GE.AND P1, PT, R0, 0x1, PT ;  /* 0x000000010000780c */ /* 0x008fda0003f26270 */
[----:B------:R-:W-:Y:S05]  /*1cf0*/  @!P1 BRA `(.L_x_31) ;  /* 0x0000000000509947 */ /* 0x000fea0003800000 */
[----:B------:R-:W-:Y:S05]  /*1d00*/  @!P0 BRA `(.L_x_32) ;  /* 0x0000000000048947 */ /* 0x000fea0003800000 */
[----:B------:R-:W-:Y:S01]  /*1d10*/  BPT.TRAP 0x1 ;  /* 0x000000040000795c */ /* 0x000fe20000300000 */
.L_x_32:
[----:B------:R-:W-:Y:S01]  /*1d20*/  ISETP.NE.AND P0, PT, R22, RZ, PT ;  /* 0x000000ff1600720c */ /* 0x000fe20003f05270 */
[----:B------:R-:W-:Y:S01]  /*1d30*/  BSSY B0, `(.L_x_33) ;  /* 0x000000e000007945 */ /* 0x000fe20003800000 */
[----:B------:R-:W-:-:S11]  /*1d40*/  ISETP.GT.U32.AND P1, PT, R19, 0x1, PT ;  /* 0x000000011300780c */ /* 0x000fd60003f24070 */
[----:B------:R-:W-:Y:S05]  /*1d50*/  @!P0 BRA `(.L_x_34) ;  /* 0x00000000002c8947 */ /* 0x000fea0003800000 */
[----:B------:R-:W-:-:S04]  /*1d60*/  UISETP.LT.AND UP0, UPT, UR40, 0x1, UPT ;  /* 0x000000012800788c */ /* 0x000fc8000bf01270 */
[----:B------:R-:W-:-:S04]  /*1d70*/  USEL UR6, UR40, 0x1, UP0 ;  /* 0x0000000128067887 */ /* 0x000fc80008000000 */
[----:B------:R-:W-:-:S04]  /*1d80*/  UIADD3 UR6, UR39, UR40, -UR6 ;  /* 0x0000002827067290 */ /* 0x000fc8000fffe806 */
[----:B------:R-:W-:-:S04]  /*1d90*/  UIMAD.WIDE.U32 UR4, UR6, 0x38e38e39, URZ ;  /* 0x38e38e39060478a5 */ /* 0x000fc8000f8e003f */
[----:B------:R-:W-:-:S04]  /*1da0*/  USHF.R.U32.HI UR4, URZ, 0x1, UR5 ;  /* 0x000000013f047899 */ /* 0x000fc80008011605 */
[----:B------:R-:W-:-:S06]  /*1db0*/  UIMAD UR6, UR4, -0x9, UR6 ;  /* 0xfffffff7040678a4 */ /* 0x000fcc000f8e0206 */
[----:B------:R-:W-:-:S05]  /*1dc0*/  MOV R3, UR6 ;  /* 0x0000000600037c02 */ /* 0x000fca0008000f00 */
[----:B------:R-:W-:-:S04]  /*1dd0*/  IMAD R0, R3, 0x8, R6 ;  /* 0x0000000803007824 */ /* 0x000fc800078e0206 */
[----:B------:R-:W-:-:S05]  /*1de0*/  VIADD R3, R0, 0x48 ;  /* 0x0000004800037836 */ /* 0x000fca0000000000 */
[----:B------:R-:W-:-:S04]  /*1df0*/  PRMT R3, R152, 0x654, R3 ;  /* 0x0000065498037816 */ /* 0x000fc80000000003 */
[----:B------:R3:W-:Y:S03]  /*1e00*/  SYNCS.ARRIVE.TRANS64.RED.A1T0 RZ, [R3+URZ], RZ ;  /* 0x000000ff03ff79a7 */ /* 0x0007e6000810043f */
.L_x_34:
[----:B------:R-:W-:Y:S05]  /*1e10*/  BSYNC B0 ;  /* 0x0000000000007941 */ /* 0x000fea0003800000 */
.L_x_33:
[----:B------:R-:W-:Y:S05]  /*1e20*/  @P1 BRA `(.L_x_31) ;  /* 0x0000000000041947 */ /* 0x000fea0003800000 */
[----:B------:R-:W-:Y:S01]  /*1e30*/  BPT.TRAP 0x1 ;  /* 0x000000040000795c */ /* 0x000fe20000300000 */
.L_x_31:
[----:B------:R-:W4:Y:S01]  /*1e40*/  LDC R6, c[0x0][0x288] ;  /* 0x0000a200ff067b82 */ /* 0x000f220000000800 */
[--C-:B------:R-:W-:Y:S01]  /*1e50*/  SHF.R.U32.HI R0, RZ, 0x2, R18.reuse ;  /* 0x00000002ff007819 */ /* 0x100fe20000011612 */
[----:B------:R-:W-:Y:S01]  /*1e60*/  IMAD.SHL.U32 R13, R154, 0x80, RZ ;  /* 0x000000809a0d7824 */ /* 0x000fe200078e00ff */
[----:B01----:R-:W-:Y:S01]  /*1e70*/  SHF.R.U32.HI R5, RZ, 0x7, R18 ;  /* 0x00000007ff057819 */ /* 0x003fe20000011612 */
[----:B------:R-:W-:Y:S01]  /*1e80*/  UIADD3 UR39, UR40, UR39, URZ ;  /* 0x0000002728277290 */ /* 0x000fe2000fffe03f */
[----:B------:R-:W-:Y:S01]  /*1e90*/  LOP3.LUT R4, R18, 0x60, RZ, 0xc0, !PT ;  /* 0x0000006012047812 */ /* 0x000fe200078ec0ff */
[----:B------:R-:W-:Y:S01]  /*1ea0*/  ULDC UR7, c[0x0][0x284] ;  /* 0x0000a10000077ab9 */ /* 0x000fe20000000800 */
[----:B---3--:R-:W-:Y:S01]  /*1eb0*/  LOP3.LUT R3, R0, 0x7, RZ, 0xc0, !PT ;  /* 0x0000000700037812 */ /* 0x008fe200078ec0ff */
[----:B------:R-:W-:Y:S01]  /*1ec0*/  UISETP.GT.U32.AND UP0, UPT, UR39, 0x8, UPT ;  /* 0x000000082700788c */ /* 0x000fe2000bf04070 */
[----:B------:R-:W-:Y:S01]  /*1ed0*/  LOP3.LUT R0, R5, 0x1, RZ, 0xc0, !PT ;  /* 0x0000000105007812 */ /* 0x000fe200078ec0ff */
[----:B------:R-:W-:Y:S01]  /*1ee0*/  UISETP.GE.U32.AND UP1, UPT, UR40, 0x9, UPT ;  /* 0x000000092800788c */ /* 0x000fe2000bf26070 */
[----:B------:R-:W-:Y:S01]  /*1ef0*/  SHF.R.U32.HI R10, RZ, 0x1, R4 ;  /* 0x00000001ff0a7819 */ /* 0x000fe20000011604 */
[----:B------:R-:W-:Y:S01]  /*1f00*/  UISETP.LT.U32.AND UP0, UPT, UR40, 0x9, UP0 ;  /* 0x000000092800788c */ /* 0x000fe20008701070 */
[----:B------:R-:W-:Y:S01]  /*1f10*/  LOP3.LUT R4, R18, 0x3, RZ, 0xc0, !PT ;  /* 0x0000000312047812 */ /* 0x000fe200078ec0ff */
[----:B------:R-:W-:Y:S01]  /*1f20*/  IMAD.SHL.U32 R8, R0, 0x40, RZ ;  /* 0x0000004000087824 */ /* 0x000fe200078e00ff */
[----:B------:R-:W-:Y:S01]  /*1f30*/  IADD3 R5, RZ, -R10, -R3 ;  /* 0x8000000aff057210 */ /* 0x000fe20007ffe803 */
[----:B------:R-:W-:Y:S01]  /*1f40*/  ULDC.64 UR8, c[0x0][0x5d0] ;  /* 0x0001740000087ab9 */ /* 0x000fe20000000a00 */
[----:B------:R-:W-:Y:S01]  /*1f50*/  SHF.R.S32.HI R21, RZ, 0x1f, R23 ;  /* 0x0000001fff157819 */ /* 0x000fe20000011417 */
[----:B------:R-:W-:Y:S01]  /*1f60*/  UIMAD.WIDE.U32 UR4, UR39, 0x38e38e39, URZ ;  /* 0x38e38e39270478a5 */ /* 0x000fe2000f8e003f */
[----:B--2---:R-:W-:Y:S01]  /*1f70*/  LOP3.LUT R157, R8, 0x40, R3, 0xe2, !PT ;  /* 0x00000040089d7812 */ /* 0x004fe200078ee203 */
[----:B------:R-:W-:Y:S01]  /*1f80*/  IMAD R3, R0, -0x40, R5 ;  /* 0xffffffc000037824 */ /* 0x000fe200078e0205 */
[----:B------:R-:W-:Y:S01]  /*1f90*/  USEL UR6, URZ, 0x1, !UP0 ;  /* 0x000000013f067887 */ /* 0x000fe2000c000000 */
[----:B------:R-:W-:Y:S01]  /*1fa0*/  IMAD.SHL.U32 R0, R153, 0x100, RZ ;  /* 0x0000010099007824 */ /* 0x000fe200078e00ff */
[----:B------:R-:W-:Y:S01]  /*1fb0*/  USHF.R.U32.HI UR4, URZ, 0x1, UR5 ;  /* 0x000000013f047899 */ /* 0x000fe20008011605 */
[----:B----4-:R-:W-:Y:S01]  /*1fc0*/  IMAD R12, R4, -0x2, R6 ;  /* 0xfffffffe040c7824 */ /* 0x010fe200078e0206 */
[----:B------:R-:W-:Y:S01]  /*1fd0*/  ISETP.GE.AND P0, PT, R13, R6, PT ;  /* 0x000000060d00720c */ /* 0x000fe20003f06270 */
[----:B------:R-:W-:Y:S01]  /*1fe0*/  IMAD.SHL.U32 R6, R18, 0x2, RZ ;  /* 0x0000000212067824 */ /* 0x000fe200078e00ff */
[----:B------:R-:W-:Y:S01]  /*1ff0*/  ULOP3.LUT UR38, UR38, UR6, URZ, 0x3c, !UPT ;  /* 0x0000000626267292 */ /* 0x000fe2000f8e3c3f */
[----:B------:R-:W-:Y:S01]  /*2000*/  IMAD R4, R21, UR8, RZ ;  /* 0x0000000815047c24 */ /* 0x000fe2000f8e02ff */
[C---:B------:R-:W-:Y:S01]  /*2010*/  ISETP.GE.OR P0, PT, R0.reuse, UR7, P0 ;  /* 0x0000000700007c0c */ /* 0x040fe20008706670 */
[----:B------:R-:W-:Y:S01]  /*2020*/  IMAD.WIDE R8, R153, 0x100, RZ ;  /* 0x0000010099087825 */ /* 0x000fe200078e02ff */
[----:B------:R-:W-:Y:S01]  /*2030*/  LOP3.LUT R6, R13, 0x6, R6, 0xf8, !PT ;  /* 0x000000060d067812 */ /* 0x000fe200078ef806 */
[----:B------:R-:W-:Y:S01]  /*2040*/  UIMAD UR39, UR4, -0x9, UR39 ;  /* 0xfffffff7042778a4 */ /* 0x000fe2000f8e0227 */
[----:B------:R-:W-:Y:S01]  /*2050*/  IADD3 R3, -R0, UR7, R3 ;  /* 0x0000000700037c10 */ /* 0x000fe2000fffe103 */
[----:B------:R-:W-:Y:S01]  /*2060*/  IMAD R11, R23, UR9, R4 ;  /* 0x00000009170b7c24 */ /* 0x000fe2000f8e0204 */
[----:B------:R-:W-:Y:S01]  /*2070*/  SHF.R.S32.HI R7, RZ, 0x1f, R6 ;  /* 0x0000001fff077819 */ /* 0x000fe20000011406 */
[----:B------:R-:W-:Y:S01]  /*2080*/  @UP1 ULOP3.LUT UR38, UR38, 0x1, UR4, 0x78, !UPT ;  /* 0x0000000126261892 */ /* 0x000fe2000f8e7804 */
[----:B------:R-:W-:Y:S01]  /*2090*/  LOP3.LUT R157, R8, R157, R10, 0xfe, !PT ;  /* 0x0000009d089d7212 */ /* 0x000fe200078efe0a */
[----:B------:R-:W-:-:S02]  /*20a0*/  IMAD.IADD R0, R12, 0x1, -R13 ;  /* 0x000000010c007824 */ /* 0x000fc400078e0a0d */
[----:B------:R-:W-:-:S04]  /*20b0*/  IMAD.WIDE.U32 R4, R23, UR8, R6 ;  /* 0x0000000817047c25 */ /* 0x000fc8000f8e0006 */
[----:B------:R-:W-:Y:S01]  /*20c0*/  IMAD.IADD R11, R5, 0x1, R11 ;  /* 0x00000001050b7824 */ /* 0x000fe200078e020b */
[----:B------:R-:W-:Y:S01]  /*20d0*/  MOV R10, R4 ;  /* 0x00000004000a7202 */ /* 0x000fe20000000f00 */
[----:B------:R-:W-:Y:S01]  /*20e0*/  IMAD.MOV.U32 R153, RZ, RZ, -0x1 ;  /* 0xffffffffff997424 */ /* 0x000fe200078e00ff */
[----:B------:R-:W-:Y:S06]  /*20f0*/  @P0 BRA `(.L_x_35) ;  /* 0x0000008400680947 */ /* 0x000fec0003800000 */
[----:B------:R-:W0:Y:S01]  /*2100*/  LDC.64 R4, c[0x0][0x5c8] ;  /* 0x00017200ff047b82 */ /* 0x000e220000000a00 */
[----:B-----5:R-:W-:Y:S01]  /*2110*/  FSETP.NEU.AND P0, PT, R156, RZ, PT ;  /* 0x000000ff9c00720b */ /* 0x020fe20003f0d000 */
[----:B------:R-:W-:Y:S01]  /*2120*/  BSSY B0, `(.L_x_35) ;  /* 0x0000857000007945 */ /* 0x000fe20003800000 */
[----:B------:R-:W-:-:S04]  /*2130*/  ISETP.GT.AND P3, PT, R3, RZ, PT ;  /* 0x000000ff0300720c */ /* 0x000fc80003f64270 */
[----:B------:R-:W-:Y:S01]  /*2140*/  ISETP.GT.AND P1, PT, R0, RZ, P3 ;  /* 0x000000ff0000720c */ /* 0x000fe20001f24270 */
[-C--:B0-----:R-:W-:Y:S02]  /*2150*/  IMAD R12, R9, R4.reuse, RZ ;  /* 0x00000004090c7224 */ /* 0x081fe400078e02ff */
[----:B------:R-:W-:-:S04]  /*2160*/  IMAD.WIDE.U32 R168, R157, R4, R10 ;  /* 0x000000049da87225 */ /* 0x000fc800078e000a */
[----:B------:R-:W-:-:S04]  /*2170*/  IMAD R11, R157, R5, R12 ;  /* 0x000000059d0b7224 */ /* 0x000fc800078e020c */
[----:B------:R-:W-:Y:S01]  /*2180*/  IMAD.IADD R167, R169, 0x1, R11 ;  /* 0x00000001a9a77824 */ /* 0x000fe200078e020b */
[----:B------:R-:W-:Y:S06]  /*2190*/  @!P0 BRA `(.L_x_36) ;  /* 0x0000006000088947 */ /* 0x000fec0003800000 */
[----:B------:R-:W0:Y:S01]  /*21a0*/  LDC.64 R12, c[0x0][0x5b8] ;  /* 0x00016e00ff0c7b82 */ /* 0x000e220000000a00 */
[----:B------:R-:W-:-:S07]  /*21b0*/  ULDC.64 UR4, c[0x0][0x5c0] ;  /* 0x0001700000047ab9 */ /* 0x000fce0000000a00 */
[----:B------:R-:W1:Y:S08]  /*21c0*/  LDC.64 R14, c[0x0][0x5b0] ;  /* 0x00016c00ff0e7b82 */ /* 0x000e700000000a00 */
[----:B------:R-:W2:Y:S01]  /*21d0*/  LDC.64 R10, c[0x0][0x5a8] ;  /* 0x00016a00ff0a7b82 */ /* 0x000ea20000000a00 */
[----:B0-----:R-:W-:-:S04]  /*21e0*/  IMAD R20, R21, R12, RZ ;  /* 0x0000000c15147224 */ /* 0x001fc800078e02ff */
[C---:B------:R-:W-:Y:S02]  /*21f0*/  IMAD R13, R23.reuse, R13, R20 ;  /* 0x0000000d170d7224 */ /* 0x040fe400078e0214 */
[----:B------:R-:W-:-:S04]  /*2200*/  IMAD.WIDE.U32 R20, R23, R12, R6 ;  /* 0x0000000c17147225 */ /* 0x000fc800078e0006 */
[-C--:B-1----:R-:W-:Y:S02]  /*2210*/  IMAD R154, R9, R14.reuse, RZ ;  /* 0x0000000e099a7224 */ /* 0x082fe400078e02ff */
[----:B------:R-:W-:Y:S02]  /*2220*/  IMAD.IADD R159, R21, 0x1, R13 ;  /* 0x00000001159f7824 */ /* 0x000fe400078e020d */
[----:B------:R-:W-:Y:S02]  /*2230*/  IMAD.MOV.U32 R158, RZ, RZ, R20 ;  /* 0x000000ffff9e7224 */ /* 0x000fe400078e0014 */
[C---:B------:R-:W-:Y:S02]  /*2240*/  IMAD R169, R157.reuse, R15, R154 ;  /* 0x0000000f9da97224 */ /* 0x040fe400078e029a */
[----:B------:R-:W-:-:S04]  /*2250*/  IMAD.WIDE.U32 R160, R157, R14, R158 ;  /* 0x0000000e9da07225 */ /* 0x000fc800078e009e */
[----:B------:R-:W-:Y:S01]  /*2260*/  IMAD.IADD R154, R161, 0x1, R169 ;  /* 0x00000001a19a7824 */ /* 0x000fe200078e02a9 */
[----:B--2---:R-:W-:-:S04]  /*2270*/  LEA R162, P0, R160, R10, 0x1 ;  /* 0x0000000aa0a27211 */ /* 0x004fc800078008ff */
[----:B------:R-:W-:-:S05]  /*2280*/  LEA.HI.X R163, R160, R11, R154, 0x1, P0 ;  /* 0x0000000ba0a37211 */ /* 0x000fca00000f0c9a */
[----:B------:R-:W2:Y:S01]  /*2290*/  @P1 LDG.E.LTC128B.U16 R154, desc[UR36][R162.64] ;  /* 0x00000024a29a1981 */ /* 0x000ea2000c1e1520 */
[----:B------:R-:W-:Y:S01]  /*22a0*/  IMAD.WIDE.U32 R164, R157, R14, R6 ;  /* 0x0000000e9da47225 */ /* 0x000fe200078e0006 */
[----:B------:R-:W-:Y:S01]  /*22b0*/  ISETP.GT.AND P2, PT, R0, 0x1, P3 ;  /* 0x000000010000780c */ /* 0x000fe20001f44270 */
[----:B------:R-:W-:Y:S01]  /*22c0*/  BSSY B1, `(.L_x_37) ;  /* 0x0000012000017945 */ /* 0x000fe20003800000 */
[----:B------:R-:W-:Y:S01]  /*22d0*/  LEA R160, P0, R168, UR4, 0x1 ;  /* 0x00000004a8a07c11 */ /* 0x000fe2000f8008ff */
[----:B------:R-:W-:Y:S02]  /*22e0*/  IMAD.IADD R165, R169, 0x1, R165 ;  /* 0x00000001a9a57824 */ /* 0x000fe400078e02a5 */
[----:B------:R-:W-:-:S04]  /*22f0*/  IMAD.WIDE.U32 R164, R23, R12, R164 ;  /* 0x0000000c17a47225 */ /* 0x000fc800078e00a4 */
[----:B--2---:R-:W-:-:S05]  /*2300*/  HADD2.F32 R161, -RZ, R154.H0_H0 ;  /* 0x2000009affa17230 */ /* 0x004fca0000004100 */
[----:B------:R-:W-:-:S04]  /*2310*/  FMUL R161, R161, R156 ;  /* 0x0000009ca1a17220 */ /* 0x000fc80000400000 */
[----:B------:R-:W-:Y:S01]  /*2320*/  FFMA R161, R88, R155, R161 ;  /* 0x0000009b58a17223 */ /* 0x000fe200000000a1 */
[----:B------:R-:W-:-:S04]  /*2330*/  IMAD.IADD R88, R13, 0x1, R165 ;  /* 0x000000010d587824 */ /* 0x000fc800078e02a5 */
[----:B------:R-:W-:Y:S02]  /*2340*/  F2FP.F16.F32.PACK_AB R163, RZ, R161 ;  /* 0x000000a1ffa3723e */ /* 0x000fe400000000ff */
[----:B------:R-:W-:Y:S02]  /*2350*/  LEA.HI.X R161, R168, UR5, R167, 0x1, P0 ;  /* 0x00000005a8a17c11 */ /* 0x000fe400080f0ca7 */
[----:B------:R-:W-:Y:S02]  /*2360*/  PRMT R165, R163, 0x7610, R165 ;  /* 0x00007610a3a57816 */ /* 0x000fe400000000a5 */
[----:B------:R-:W-:-:S03]  /*2370*/  LEA R162, P0, R164, R10, 0x1 ;  /* 0x0000000aa4a27211 */ /* 0x000fc600078008ff */
[----:B------:R0:W-:Y:S01]  /*2380*/  @P1 STG.E.U16 desc[UR36][R160.64], R165 ;  /* 0x000000a5a0001986 */ /* 0x0001e2000c101524 */
[----:B------:R-:W-:Y:S01]  /*2390*/  LEA.HI.X R163, R164, R11, R88, 0x1, P0 ;  /* 0x0000000ba4a37211 */ /* 0x000fe200000f0c58 */
[C---:B------:R-:W-:Y:S01]  /*23a0*/  IMAD.SHL.U32 R164, R14.reuse, 0x8, RZ ;  /* 0x000000080ea47824 */ /* 0x040fe200078e00ff */
[----:B0-----:R-:W-:Y:S01]  /*23b0*/  SHF.L.U64.HI R165, R14, 0x3, R15 ;  /* 0x000000030ea57819 */ /* 0x001fe2000001020f */
[----:B------:R-:W-:Y:S06]  /*23c0*/  @!P2 BRA `(.L_x_38) ;  /* 0x000000000004a947 */ /* 0x000fec0003800000 */
[----:B------:R0:W5:Y:S02]  /*23d0*/  LDG.E.LTC128B.U16 R154, desc[UR36][R162.64+0x2] ;  /* 0x00000224a29a7981 */ /* 0x000164000c1e1520 */
.L_x_38:
[----:B------:R-:W-:Y:S05]  /*23e0*/  BSYNC B1 ;  /* 0x0000000000017941 */ /* 0x000fea0003800000 */
.L_x_37:
[----:B-----5:R-:W-:Y:S01]  /*23f0*/  HADD2.F32 R167, -RZ, R154.H0_H0 ;  /* 0x2000009affa77230 */ /* 0x020fe20000004100 */
[----:B------:R-:W-:Y:S01]  /*2400*/  ISETP.GT.AND P0, PT, R3, 0x8, PT ;  /* 0x000000080300780c */ /* 0x000fe20003f04270 */
[----:B------:R-:W-:-:S04]  /*2410*/  IMAD.WIDE.U32 R172, R157, R14, R164 ;  /* 0x0000000e9dac7225 */ /* 0x000fc800078e00a4 */
[----:B------:R-:W-:Y:S01]  /*2420*/  FMUL R88, R167, R156 ;  /* 0x0000009ca7587220 */ /* 0x000fe20000400000 */
[----:B------:R-:W-:Y:S01]  /*2430*/  IMAD.IADD R171, R169, 0x1, R173 ;  /* 0x00000001a9ab7824 */ /* 0x000fe200078e02ad */
[----:B------:R-:W-:Y:S02]  /*2440*/  IADD3 R167, P4, R20, R172, RZ ;  /* 0x000000ac14a77210 */ /* 0x000fe40007f9e0ff */
[----:B------:R-:W-:Y:S01]  /*2450*/  FFMA R89, R89, R155, R88 ;  /* 0x0000009b59597223 */ /* 0x000fe20000000058 */
[----:B------:R-:W-:Y:S02]  /*2460*/  ISETP.GT.AND P1, PT, R0, RZ, P0 ;  /* 0x000000ff0000720c */ /* 0x000fe40000724270 */
[----:B------:R-:W-:Y:S01]  /*2470*/  IMAD.X R168, R171, 0x1, R159, P4 ;  /* 0x00000001aba87824 */ /* 0x000fe200020e069f */
[----:B------:R-:W-:Y:S02]  /*2480*/  LEA R88, P4, R167, R10, 0x1 ;  /* 0x0000000aa7587211 */ /* 0x000fe400078808ff */
[----:B------:R-:W-:-:S02]  /*2490*/  F2FP.F16.F32.PACK_AB R169, RZ, R89 ;  /* 0x00000059ffa9723e */ /* 0x000fc400000000ff */
[--C-:B------:R-:W-:Y:S02]  /*24a0*/  LEA.HI.X R89, R167, R11, R168.reuse, 0x1, P4 ;  /* 0x0000000ba7597211 */ /* 0x100fe400020f0ca8 */
[----:B------:R-:W-:-:S05]  /*24b0*/  PRMT R168, R169, 0x7610, R168 ;  /* 0x00007610a9a87816 */ /* 0x000fca00000000a8 */
[----:B------:R1:W-:Y:S04]  /*24c0*/  @P2 STG.E.U16 desc[UR36][R160.64+0x2], R168 ;  /* 0x000002a8a0002986 */ /* 0x0003e8000c101524 */
[----:B------:R2:W3:Y:S01]  /*24d0*/  @P1 LDG.E.LTC128B.U16 R154, desc[UR36][R88.64] ;  /* 0x00000024589a1981 */ /* 0x0004e2000c1e1520 */
[----:B------:R-:W-:Y:S01]  /*24e0*/  IMAD.SHL.U32 R167, R4, 0x10, RZ ;  /* 0x0000001004a77824 */ /* 0x000fe200078e00ff */
[----:B------:R-:W-:Y:S01]  /*24f0*/  IADD3 R172, P2, R6, R172, RZ ;  /* 0x000000ac06ac7210 */ /* 0x000fe20007f5e0ff */
[----:B------:R-:W-:Y:S03]  /*2500*/  BSSY B1, `(.L_x_39) ;  /* 0x0000011000017945 */ /* 0x000fe60003800000 */
[----:B------:R-:W-:-:S02]  /*2510*/  IADD3 R170, P4, R167, R160, RZ ;  /* 0x000000a0a7aa7210 */ /* 0x000fc40007f9e0ff */
[----:B------:R-:W-:Y:S02]  /*2520*/  IADD3.X R173, R7, R171, RZ, P2, !PT ;  /* 0x000000ab07ad7210 */ /* 0x000fe400017fe4ff */
[----:B------:R-:W-:Y:S01]  /*2530*/  ISETP.GT.AND P2, PT, R0, 0x1, P0 ;  /* 0x000000010000780c */ /* 0x000fe20000744270 */
[----:B------:R-:W-:-:S04]  /*2540*/  IMAD.WIDE.U32 R172, R23, R12, R172 ;  /* 0x0000000c17ac7225 */ /* 0x000fc800078e00ac */
[----:B-1----:R-:W-:Y:S01]  /*2550*/  IMAD.IADD R168, R13, 0x1, R173 ;  /* 0x000000010da87824 */ /* 0x002fe200078e02ad */
[----:B--2---:R-:W-:-:S04]  /*2560*/  LEA R88, P5, R172, R10, 0x1 ;  /* 0x0000000aac587211 */ /* 0x004fc800078a08ff */
[----:B------:R-:W-:Y:S01]  /*2570*/  LEA.HI.X R89, R172, R11, R168, 0x1, P5 ;  /* 0x0000000bac597211 */ /* 0x000fe200028f0ca8 */
[----:B---3--:R-:W-:-:S05]  /*2580*/  HADD2.F32 R169, -RZ, R154.H0_H0 ;  /* 0x2000009affa97230 */ /* 0x008fca0000004100 */
[----:B------:R-:W-:-:S04]  /*2590*/  FMUL R169, R169, R156 ;  /* 0x0000009ca9a97220 */ /* 0x000fc80000400000 */
[----:B------:R-:W-:Y:S01]  /*25a0*/  FFMA R90, R90, R155, R169 ;  /* 0x0000009b5a5a7223 */ /* 0x000fe200000000a9 */
[----:B------:R-:W-:-:S04]  /*25b0*/  SHF.L.U64.HI R169, R4, 0x4, R5 ;  /* 0x0000000404a97819 */ /* 0x000fc80000010205 */
[----:B------:R-:W-:Y:S01]  /*25c0*/  F2FP.F16.F32.PACK_AB R90, RZ, R90 ;  /* 0x0000005aff5a723e */ /* 0x000fe200000000ff */
[----:B------:R-:W-:-:S05]  /*25d0*/  IMAD.X R171, R169, 0x1, R161, P4 ;  /* 0x00000001a9ab7824 */ /* 0x000fca00020e06a1 */
[----:B------:R1:W-:Y:S01]  /*25e0*/  @P1 STG.E.U16 desc[UR36][R170.64], R90 ;  /* 0x0000005aaa001986 */ /* 0x0003e2000c101524 */
[----:B------:R-:W-:Y:S05]  /*25f0*/  @!P2 BRA `(.L_x_40) ;  /* 0x000000000004a947 */ /* 0x000fea0003800000 */
[----:B------:R2:W5:Y:S02]  /*2600*/  LDG.E.LTC128B.U16 R154, desc[UR36][R88.64+0x2] ;  /* 0x00000224589a7981 */ /* 0x000564000c1e1520 */
.L_x_40:
[----:B------:R-:W-:Y:S05]  /*2610*/  BSYNC B1 ;  /* 0x0000000000017941 */ /* 0x000fea0003800000 */
.L_x_39:
[----:B-----5:R-:W-:Y:S01]  /*2620*/  HADD2.F32 R173, -RZ, R154.H0_H0 ;  /* 0x2000009affad7230 */ /* 0x020fe20000004100 */
[----:B------:R-:W-:Y:S01]  /*2630*/  ISETP.GT.AND P1, PT, R0, 0x8, P3 ;  /* 0x000000080000780c */ /* 0x000fe20001f24270 */
[----:B------:R-:W-:Y:S03]  /*2640*/  BSSY B1, `(.L_x_41) ;  /* 0x000000a000017945 */ /* 0x000fe60003800000 */
[----:B-1----:R-:W-:-:S04]  /*2650*/  FMUL R90, R173, R156 ;  /* 0x0000009cad5a7220 */ /* 0x002fc80000400000 */
[----:B------:R-:W-:Y:S01]  /*2660*/  FFMA R90, R91, R155, R90 ;  /* 0x0000009b5b5a7223 */ /* 0x000fe2000000005a */
[----:B------:R-:W-:-:S04]  /*2670*/  @P2 IMAD.MOV.U32 R91, RZ, RZ, R171 ;  /* 0x000000ffff5b2224 */ /* 0x000fc800078e00ab */
[----:B------:R-:W-:-:S04]  /*2680*/  F2FP.F16.F32.PACK_AB R90, RZ, R90 ;  /* 0x0000005aff5a723e */ /* 0x000fc800000000ff */
[----:B------:R-:W-:Y:S01]  /*2690*/  PRMT R168, R90, 0x7610, R168 ;  /* 0x000076105aa87816 */ /* 0x000fe200000000a8 */
[----:B------:R-:W-:-:S05]  /*26a0*/  @P2 IMAD.MOV.U32 R90, RZ, RZ, R170 ;  /* 0x000000ffff5a2224 */ /* 0x000fca00078e00aa */
[----:B------:R1:W-:Y:S01]  /*26b0*/  @P2 STG.E.U16 desc[UR36][R90.64+0x2], R168 ;  /* 0x000002a85a002986 */ /* 0x0003e2000c101524 */
[----:B------:R-:W-:Y:S05]  /*26c0*/  @!P1 BRA `(.L_x_42) ;  /* 0x0000000000049947 */ /* 0x000fea0003800000 */
[----:B------:R3:W5:Y:S02]  /*26d0*/  LDG.E.LTC128B.U16 R154, desc[UR36][R162.64+0x10] ;  /* 0x00001024a29a7981 */ /* 0x000764000c1e1520 */
.L_x_42:
[----:B------:R-:W-:Y:S05]  /*26e0*/  BSYNC B1 ;  /* 0x0000000000017941 */ /* 0x000fea0003800000 */
.L_x_41:
[----:B-1---5:R-:W-:Y:S01]  /*26f0*/  HADD2.F32 R91, -RZ, R154.H0_H0 ;  /* 0x2000009aff5b7230 */ /* 0x022fe20000004100 */
[----:B------:R-:W-:Y:S01]  /*2700*/  ISETP.GT.AND P2, PT, R0, 0x9, P3 ;  /* 0x000000090000780c */ /* 0x000fe20001f44270 */
[----:B------:R-:W-:Y:S01]  /*2710*/  @P1 IMAD.MOV.U32 R90, RZ, RZ, R160 ;  /* 0x000000ffff5a1224 */ /* 0x000fe200078e00a0 */
[----:B------:R-:W-:Y:S02]  /*2720*/  BSSY B1, `(.L_x_43) ;  /* 0x0000009000017945 */ /* 0x000fe40003800000 */
[----:B------:R-:W-:-:S04]  /*2730*/  FMUL R91, R91, R156 ;  /* 0x0000009c5b5b7220 */ /* 0x000fc80000400000 */
[----:B------:R-:W-:-:S05]  /*2740*/  FFMA R91, R92, R155, R91 ;  /* 0x0000009b5c5b7223 */ /* 0x000fca000000005b */
[----:B------:R-:W-:-:S04]  /*2750*/  F2FP.F16.F32.PACK_AB R91, RZ, R91 ;  /* 0x0000005bff5b723e */ /* 0x000fc800000000ff */
[----:B------:R-:W-:Y:S01]  /*2760*/  PRMT R92, R91, 0x7610, R92 ;  /* 0x000076105b5c7816 */ /* 0x000fe2000000005c */
[----:B------:R-:W-:-:S05]  /*2770*/  @P1 IMAD.MOV.U32 R91, RZ, RZ, R161 ;  /* 0x000000ffff5b1224 */ /* 0x000fca00078e00a1 */
[----:B------:R1:W-:Y:S01]  /*2780*/  @P1 STG.E.U16 desc[UR36][R90.64+0x10], R92 ;  /* 0x0000105c5a001986 */ /* 0x0003e2000c101524 */
[----:B------:R-:W-:Y:S05]  /*2790*/  @!P2 BRA `(.L_x_44) ;  /* 0x000000000004a947 */ /* 0x000fea0003800000 */
[----:B------:R4:W5:Y:S02]  /*27a0*/  LDG.E.LTC128B.U16 R154, desc[UR36][R162.64+0x12] ;  /* 0x00001224a29a7981 */ /* 0x000964000c1e1520 */
.L_x_44:
[----:B------:R-:W-:Y:S05]  /*27b0*/  BSYNC B1 ;  /* 0x0000000000017941 */ /* 0x000fea0003800000 */
.L_x_43:
[----:B-1---5:R-:W-:Y:S01]  /*27c0*/  HADD2.F32 R91, -RZ, R154.H0_H0 ;  /* 0x2000009aff5b7230 */ /* 0x022fe20000004100 */
[----:B------:R-:W-:Y:S01]  /*27d0*/  ISETP.GT.AND P1, PT, R0, 0x8, P0 ;  /* 0x000000080000780c */ /* 0x000fe20000724270 */
[----:B------:R-:W-:Y:S03]  /*27e0*/  BSSY B1, `(.L_x_45) ;  /* 0x000000a000017945 */ /* 0x000fe60003800000 */
[----:B------:R-:W-:Y:S01]  /*27f0*/  FMUL R90, R91, R156 ;  /* 0x0000009c5b5a7220 */ /* 0x000fe20000400000 */
[----:B------:R-:W-:-:S03]  /*2800*/  @P2 IMAD.MOV.U32 R91, RZ, RZ, R161 ;  /* 0x000000ffff5b2224 */ /* 0x000fc600078e00a1 */
[----:B------:R-:W-:-:S05]  /*2810*/  FFMA R90, R93, R155, R90 ;  /* 0x0000009b5d5a7223 */ /* 0x000fca000000005a */
[----:B------:R-:W-:-:S04]  /*2820*/  F2FP.F16.F32.PACK_AB R90, RZ, R90 ;  /* 0x0000005aff5a723e */ /* 0x000fc800000000ff */
[----:B------:R-:W-:Y:S01]  /*2830*/  PRMT R92, R90, 0x7610, R92 ;  /* 0x000076105a5c7816 */ /* 0x000fe2000000005c */
[----:B------:R-:W-:-:S05]  /*2840*/  @P2 IMAD.MOV.U32 R90, RZ, RZ, R160 ;  /* 0x000000ffff5a2224 */ /* 0x000fca00078e00a0 */
[----:B------:R1:W-:Y:S01]  /*2850*/  @P2 STG.E.U16 desc[UR36][R90.64+0x12], R92 ;  /* 0x0000125c5a002986 */ /* 0x0003e2000c101524 */
[----:B------:R-:W-:Y:S05]  /*2860*/  @!P1 BRA `(.L_x_46) ;  /* 0x0000000000049947 */ /* 0x000fea0003800000 */
[----:B------:R0:W5:Y:S02]  /*2870*/  LDG.E.LTC128B.U16 R154, desc[UR36][R88.64+0x10] ;  /* 0x00001024589a7981 */ /* 0x000164000c1e1520 */
.L_x_46:
[----:B------:R-:W-:Y:S05]  /*2880*/  BSYNC B1 ;  /* 0x0000000000017941 */ /* 0x000fea0003800000 */
.L_x_45:
[----:B-1---5:R-:W-:Y:S01]  /*2890*/  HADD2.F32 R91, -RZ, R154.H0_H0 ;  /* 0x2000009aff5b7230 */ /* 0x022fe20000004100 */
[----:B------:R-:W-:Y:S01]  /*28a0*/  @P1 MOV R90, R170 ;  /* 0x000000aa005a1202 */ /* 0x000fe20000000f00 */
[----:B------:R-:W-:Y:S01]  /*28b0*/  BSSY B1, `(.L_x_47) ;  /* 0x000000a000017945 */ /* 0x000fe20003800000 */
[----:B------:R-:W-:Y:S02]  /*28c0*/  ISETP.GT.AND P2, PT, R0, 0x9, P0 ;  /* 0x000000090000780c */ /* 0x000fe40000744270 */
        /* <DEDUP_REMOVED lines=8> */
.L_x_48:
[----:B------:R-:W-:Y:S05]  /*2950*/  BSYNC B1 ;  /* 0x0000000000017941 */ /* 0x000fea0003800000 */
.L_x_47:
        /* <DEDUP_REMOVED lines=12> */
.L_x_50:
[----:B------:R-:W-:Y:S05]  /*2a20*/  BSYNC B1 ;  /* 0x0000000000017941 */ /* 0x000fea0003800000 */
.L_x_49:
        /* <DEDUP_REMOVED lines=12> */
.L_x_52:
[----:B------:R-:W-:Y:S05]  /*2af0*/  BSYNC B1 ;  /* 0x0000000000017941 */ /* 0x000fea0003800000 */
.L_x_51:
        /* <DEDUP_REMOVED lines=12> */
.L_x_54:
[----:B------:R-:W-:Y:S05]  /*2bc0*/  BSYNC B1 ;  /* 0x0000000000017941 */ /* 0x000fea0003800000 */
.L_x_53:
        /* <DEDUP_REMOVED lines=12> */
.L_x_56:
[----:B------:R-:W-:Y:S05]  /*2c90*/  BSYNC B1 ;  /* 0x0000000000017941 */ /* 0x000fea0003800000 */
.L_x_55:
[----:B-1---5:R-:W-:Y:S01]  /*2ca0*/  HADD2.F32 R91, -RZ, R154.H0_H0 ;  /* 0x2000009aff5b7230 */ /* 0x022fe20000004100 */
[----:B------:R-:W-:Y:S01]  /*2cb0*/  ISETP.GT.AND P1, PT, R0, 0x18, P3 ;  /* 0x000000180000780c */ /* 0x000fe20001f24270 */
[----:B------:R-:W-:Y:S03]  /*2cc0*/  BSSY B1, `(.L_x_57) ;  /* 0x000000a000017945 */ /* 0x000fe60003800000 */
[----:B------:R-:W-:Y:S01]  /*2cd0*/  FMUL R90, R91, R156 ;  /* 0x0000009c5b5a7220 */ /* 0x000fe20000400000 */
[----:B------:R-:W-:-:S03]  /*2ce0*/  @P2 IMAD.MOV.U32 R91, RZ, RZ, R171 ;  /* 0x000000ffff5b2224 */ /* 0x000fc600078e00ab */
[----:B------:R-:W-:-:S05]  /*2cf0*/  FFMA R90, R99, R155, R90 ;  /* 0x0000009b635a7223 */ /* 0x000fca000000005a */
[----:B------:R-:W-:-:S04]  /*2d00*/  F2FP.F16.F32.PACK_AB R90, RZ, R90 ;  /* 0x0000005aff5a723e */ /* 0x000fc800000000ff */
[----:B------:R-:W-:Y:S02]  /*2d10*/  PRMT R92, R90, 0x7610, R92 ;  /* 0x000076105a5c7816 */ /* 0x000fe4000000005c */
[----:B------:R-:W-:-:S05]  /*2d20*/  @P2 MOV R90, R170 ;  /* 0x000000aa005a2202 */ /* 0x000fca0000000f00 */
[----:B------:R1:W-:Y:S01]  /*2d30*/  @P2 STG.E.U16 desc[UR36][R90.64+0x22], R92 ;  /* 0x0000225c5a002986 */ /* 0x0003e2000c101524 */
[----:B------:R-:W-:Y:S05]  /*2d40*/  @!P1 BRA `(.L_x_58) ;  /* 0x0000000000049947 */ /* 0x000fea0003800000 */
[----:B------:R0:W5:Y:S02]  /*2d50*/  LDG.E.LTC128B.U16 R154, desc[UR36][R162.64+0x30] ;  /* 0x00003024a29a7981 */ /* 0x000164000c1e1520 */
.L_x_58:
[----:B------:R-:W-:Y:S05]  /*2d60*/  BSYNC B1 ;  /* 0x0000000000017941 */ /* 0x000fea0003800000 */
.L_x_57:
        /* <DEDUP_REMOVED lines=12> */
.L_x_60:
[----:B------:R-:W-:Y:S05]  /*2e30*/  BSYNC B1 ;  /* 0x0000000000017941 */ /* 0x000fea0003800000 */
.L_x_59:
        /* <DEDUP_REMOVED lines=12> */
.L_x_62:
[----:B------:R-:W-:Y:S05]  /*2f00*/  BSYNC B1 ;  /* 0x0000000000017941 */ /* 0x000fea0003800000 */
.L_x_61:
        /* <DEDUP_REMOVED lines=12> */
.L_x_64:
[----:B------:R-:W-:Y:S05]  /*2fd0*/  BSYNC B1 ;  /* 0x0000000000017941 */ /* 0x000fea0003800000 */
.L_x_63:
        /* <DEDUP_REMOVED lines=12> */
.L_x_66:
[----:B------:R-:W-:Y:S05]  /*30a0*/  BSYNC B1 ;  /* 0x0000000000017941 */ /* 0x000fea0003800000 */
.L_x_65:
        /* <DEDUP_REMOVED lines=12> */
.L_x_68:
[----:B------:R-:W-:Y:S05]  /*3170*/  BSYNC B1 ;  /* 0x0000000000017941 */ /* 0x000fea0003800000 */
.L_x_67:
        /* <DEDUP_REMOVED lines=12> */
.L_x_70:
[----:B------:R-:W-:Y:S05]  /*3240*/  BSYNC B1 ;  /* 0x0000000000017941 */ /* 0x000fea0003800000 */
.L_x_69:
        /* <DEDUP_REMOVED lines=12> */
.L_x_72:
[----:B------:R-:W-:Y:S05]  /*3310*/  BSYNC B1 ;  /* 0x0000000000017941 */ /* 0x000fea0003800000 */
.L_x_71:
        /* <DEDUP_REMOVED lines=12> */
.L_x_74:
[----:B------:R-:W-:Y:S05]  /*33e0*/  BSYNC B1 ;  /* 0x0000000000017941 */ /* 0x000fea0003800000 */
.L_x_73:
        /* <DEDUP_REMOVED lines=12> */
.L_x_76:
[----:B------:R-:W-:Y:S05]  /*34b0*/  BSYNC B1 ;  /* 0x0000000000017941 */ /* 0x000fea0003800000 */
.L_x_75:
        /* <DEDUP_REMOVED lines=12> */
.L_x_78:
[----:B------:R-:W-:Y:S05]  /*3580*/  BSYNC B1 ;  /* 0x0000000000017941 */ /* 0x000fea0003800000 */
.L_x_77:
        /* <DEDUP_REMOVED lines=12> */
.L_x_80:
[----:B------:R-:W-:Y:S05]  /*3650*/  BSYNC B1 ;  /* 0x0000000000017941 */ /* 0x000fea0003800000 */
.L_x_79:
        /* <DEDUP_REMOVED lines=12> */
.L_x_82:
[----:B------:R-:W-:Y:S05]  /*3720*/  BSYNC B1 ;  /* 0x0000000000017941 */ /* 0x000fea0003800000 */
.L_x_81:
        /* <DEDUP_REMOVED lines=12> */
.L_x_84:
[----:B------:R-:W-:Y:S05]  /*37f0*/  BSYNC B1 ;  /* 0x0000000000017941 */ /* 0x000fea0003800000 */
.L_x_83:
        /* <DEDUP_REMOVED lines=12> */
.L_x_86:
[----:B------:R-:W-:Y:S05]  /*38c0*/  BSYNC B1 ;  /* 0x0000000000017941 */ /* 0x000fea0003800000 */
.L_x_85:
        /* <DEDUP_REMOVED lines=12> */
.L_x_88:
[----:B------:R-:W-:Y:S05]  /*3990*/  BSYNC B1 ;  /* 0x0000000000017941 */ /* 0x000fea0003800000 */
.L_x_87:
        /* <DEDUP_REMOVED lines=12> */
.L_x_90:
[----:B------:R-:W-:Y:S05]  /*3a60*/  BSYNC B1 ;  /* 0x0000000000017941 */ /* 0x000fea0003800000 */
.L_x_89:
        /* <DEDUP_REMOVED lines=12> */
.L_x_92:
[----:B------:R-:W-:Y:S05]  /*3b30*/  BSYNC B1 ;  /* 0x0000000000017941 */ /* 0x000fea0003800000 */
.L_x_91:
        /* <DEDUP_REMOVED lines=12> */
.L_x_94:
[----:B------:R-:W-:Y:S05]  /*3c00*/  BSYNC B1 ;  /* 0x0000000000017941 */ /* 0x000fea0003800000 */
.L_x_93:
        /* <DEDUP_REMOVED lines=12> */
.L_x_96:
[----:B------:R-:W-:Y:S05]  /*3cd0*/  BSYNC B1 ;  /* 0x0000000000017941 */ /* 0x000fea0003800000 */
.L_x_95:
        /* <DEDUP_REMOVED lines=12> */
.L_x_98:
[----:B------:R-:W-:Y:S05]  /*3da0*/  BSYNC B1 ;  /* 0x0000000000017941 */ /* 0x000fea0003800000 */
.L_x_97:
        /* <DEDUP_REMOVED lines=12> */
.L_x_100:
[----:B------:R-:W-:Y:S05]  /*3e70*/  BSYNC B1 ;  /* 0x0000000000017941 */ /* 0x000fea0003800000 */
.L_x_99:
        /* <DEDUP_REMOVED lines=12> */
.L_x_102:
[----:B------:R-:W-:Y:S05]  /*3f40*/  BSYNC B1 ;  /* 0x0000000000017941 */ /* 0x000fea0003800000 */
.L_x_101:
        /* <DEDUP_REMOVED lines=12> */
.L_x_104:
[----:B------:R-:W-:Y:S05]  /*4010*/  BSYNC B1 ;  /* 0x0000000000017941 */ /* 0x000fea0003800000 */
.L_x_103:
        /* <DEDUP_REMOVED lines=12> */
.L_x_106:
[----:B------:R-:W-:Y:S05]  /*40e0*/  BSYNC B1 ;  /* 0x0000000000017941 */ /* 0x000fea0003800000 */
.L_x_105:
        /* <DEDUP_REMOVED lines=12> */
.L_x_108:
[----:B------:R-:W-:Y:S05]  /*41b0*/  BSYNC B1 ;  /* 0x0000000000017941 */ /* 0x000fea0003800000 */
.L_x_107:
        /* <DEDUP_REMOVED lines=12> */
.L_x_110:
[----:B------:R-:W-:Y:S05]  /*4280*/  BSYNC B1 ;  /* 0x0000000000017941 */ /* 0x000fea0003800000 */
.L_x_109:
        /* <DEDUP_REMOVED lines=12> */
.L_x_112:
[----:B------:R-:W-:Y:S05]  /*4350*/  BSYNC B1 ;  /* 0x0000000000017941 */ /* 0x000fea0003800000 */
.L_x_111:
        /* <DEDUP_REMOVED lines=12> */
.L_x_114:
[----:B------:R-:W-:Y:S05]  /*4420*/  BSYNC B1 ;  /* 0x0000000000017941 */ /* 0x000fea0003800000 */
.L_x_113:
        /* <DEDUP_REMOVED lines=12> */
.L_x_116:
[----:B------:R-:W-:Y:S05]  /*44f0*/  BSYNC B1 ;  /* 0x0000000000017941 */ /* 0x000fea0003800000 */
.L_x_115:
        /* <DEDUP_REMOVED lines=12> */
.L_x_118:
[----:B------:R-:W-:Y:S05]  /*45c0*/  BSYNC B1 ;  /* 0x0000000000017941 */ /* 0x000fea0003800000 */
.L_x_117:
        /* <DEDUP_REMOVED lines=12> */
.L_x_120:
[----:B------:R-:W-:Y:S05]  /*4690*/  BSYNC B1 ;  /* 0x0000000000017941 */ /* 0x000fea0003800000 */
.L_x_119:
        /* <DEDUP_REMOVED lines=12> */
.L_x_122:
[----:B------:R-:W-:Y:S05]  /*4760*/  BSYNC B1 ;  /* 0x0000000000017941 */ /* 0x000fea0003800000 */
.L_x_121:
        /* <DEDUP_REMOVED lines=12> */
.L_x_124:
[----:B------:R-:W-:Y:S05]  /*4830*/  BSYNC B1 ;  /* 0x0000000000017941 */ /* 0x000fea0003800000 */
.L_x_123:
        /* <DEDUP_REMOVED lines=12> */
.L_x_126:
[----:B------:R-:W-:Y:S05]  /*4900*/  BSYNC B1 ;  /* 0x0000000000017941 */ /* 0x000fea0003800000 */
.L_x_125:
        /* <DEDUP_REMOVED lines=12> */
.L_x_128:
[----:B------:R-:W-:Y:S05]  /*49d0*/  BSYNC B1 ;  /* 0x0000000000017941 */ /* 0x000fea0003800000 */
.L_x_127:
        /* <DEDUP_REMOVED lines=12> */
.L_x_130:
[----:B------:R-:W-:Y:S05]  /*4aa0*/  BSYNC B1 ;  /* 0x0000000000017941 */ /* 0x000fea0003800000 */
.L_x_129:
        /* <DEDUP_REMOVED lines=12> */
.L_x_132:
[----:B------:R-:W-:Y:S05]  /*4b70*/  BSYNC B1 ;  /* 0x0000000000017941 */ /* 0x000fea0003800000 */
.L_x_131:
        /* <DEDUP_REMOVED lines=12> */
.L_x_134:
[----:B------:R-:W-:Y:S05]  /*4c40*/  BSYNC B1 ;  /* 0x0000000000017941 */ /* 0x000fea0003800000 */
.L_x_133:
        /* <DEDUP_REMOVED lines=12> */
.L_x_136:
[----:B------:R-:W-:Y:S05]  /*4d10*/  BSYNC B1 ;  /* 0x0000000000017941 */ /* 0x000fea0003800000 */
.L_x_135:
        /* <DEDUP_REMOVED lines=12> */
.L_x_138:
[----:B------:R-:W-:Y:S05]  /*4de0*/  BSYNC B1 ;  /* 0x0000000000017941 */ /* 0x000fea0003800000 */
.L_x_137:
        /* <DEDUP_REMOVED lines=12> */
.L_x_140:
[----:B------:R-:W-:Y:S05]  /*4eb0*/  BSYNC B1 ;  /* 0x0000000000017941 */ /* 0x000fea0003800000 */
.L_x_139:
        /* <DEDUP_REMOVED lines=12> */
.L_x_142:
[----:B------:R-:W-:Y:S05]  /*4f80*/  BSYNC B1 ;  /* 0x0000000000017941 */ /* 0x000fea0003800000 */
.L_x_141:
        /* <DEDUP_REMOVED lines=12> */
.L_x_144:
[----:B------:R-:W-:Y:S05]  /*5050*/  BSYNC B1 ;  /* 0x0000000000017941 */ /* 0x000fea0003800000 */
.L_x_143:
        /* <DEDUP_REMOVED lines=12> */
.L_x_146:
[----:B------:R-:W-:Y:S05]  /*5120*/  BSYNC B1 ;  /* 0x0000000000017941 */ /* 0x000fea0003800000 */
.L_x_145:
        /* <DEDUP_REMOVED lines=12> */
.L_x_148:
[----:B------:R-:W-:Y:S05]  /*51f0*/  BSYNC B1 ;  /* 0x0000000000017941 */ /* 0x000fea0003800000 */
.L_x_147:
        /* <DEDUP_REMOVED lines=12> */
.L_x_150:
[----:B------:R-:W-:Y:S05]  /*52c0*/  BSYNC B1 ;  /* 0x0000000000017941 */ /* 0x000fea0003800000 */
.L_x_149:
        /* <DEDUP_REMOVED lines=12> */
.L_x_152:
[----:B------:R-:W-:Y:S05]  /*5390*/  BSYNC B1 ;  /* 0x0000000000017941 */ /* 0x000fea0003800000 */
.L_x_151:
        /* <DEDUP_REMOVED lines=12> */
.L_x_154:
[----:B------:R-:W-:Y:S05]  /*5460*/  BSYNC B1 ;  /* 0x0000000000017941 */ /* 0x000fea0003800000 */
.L_x_153:
        /* <DEDUP_REMOVED lines=12> */
.L_x_156:
[----:B------:R-:W-:Y:S05]  /*5530*/  BSYNC B1 ;  /* 0x0000000000017941 */ /* 0x000fea0003800000 */
.L_x_155:
        /* <DEDUP_REMOVED lines=12> */
.L_x_158:
[----:B------:R-:W-:Y:S05]  /*5600*/  BSYNC B1 ;  /* 0x0000000000017941 */ /* 0x000fea0003800000 */
.L_x_157:
[----:B-1---5:R-:W-:Y:S01]  /*5610*/  HADD2.F32 R91, -RZ, R154.H0_H0 ;  /* 0x2000009aff5b7230 */ /* 0x022fe20000004100 */
[----:B------:R-:W-:Y:S01]  /*5620*/  ISETP.GT.AND P1, PT, R0, 0x79, P0 ;  /* 0x000000790000780c */ /* 0x000fe20000724270 */
[----:B------:R-:W-:Y:S01]  /*5630*/  @P2 IMAD.MOV.U32 R8, RZ, RZ, R170 ;  /* 0x000000ffff082224 */ /* 0x000fe200078e00aa */
[----:B------:R-:W-:Y:S01]  /*5640*/  IADD3 R157, P0, R157, 0x80, RZ ;  /* 0x000000809d9d7810 */ /* 0x000fe20007f1e0ff */
[----:B------:R-:W-:Y:S01]  /*5650*/  BSSY B1, `(.L_x_159) ;  /* 0x000000a000017945 */ /* 0x000fe20003800000 */
[----:B------:R-:W-:-:S04]  /*5660*/  FMUL R91, R91, R156 ;  /* 0x0000009c5b5b7220 */ /* 0x000fc80000400000 */
[----:B------:R-:W-:-:S05]  /*5670*/  FFMA R91, R150, R155, R91 ;  /* 0x0000009b965b7223 */ /* 0x000fca000000005b */
[----:B------:R-:W-:-:S04]  /*5680*/  F2FP.F16.F32.PACK_AB R91, RZ, R91 ;  /* 0x0000005bff5b723e */ /* 0x000fc800000000ff */
[----:B------:R-:W-:Y:S01]  /*5690*/  PRMT R90, R91, 0x7610, R90 ;  /* 0x000076105b5a7816 */ /* 0x000fe2000000005a */
[----:B------:R-:W-:Y:S02]  /*56a0*/  IMAD.X R91, RZ, RZ, R9, P0 ;  /* 0x000000ffff5b7224 */ /* 0x000fe400000e0609 */
[----:B------:R-:W-:-:S05]  /*56b0*/  @P2 IMAD.MOV.U32 R9, RZ, RZ, R171 ;  /* 0x000000ffff092224 */ /* 0x000fca00078e00ab */
[----:B------:R1:W-:Y:S01]  /*56c0*/  @P2 STG.E.U16 desc[UR36][R8.64+0xf0], R90 ;  /* 0x0000f05a08002986 */ /* 0x0003e2000c101524 */
[----:B------:R-:W-:Y:S05]  /*56d0*/  @!P1 BRA `(.L_x_160) ;  /* 0x0000000000049947 */ /* 0x000fea0003800000 */
[----:B------:R0:W5:Y:S02]  /*56e0*/  LDG.E.LTC128B.U16 R154, desc[UR36][R88.64+0xf2] ;  /* 0x0000f224589a7981 */ /* 0x000164000c1e1520 */
.L_x_160:
[----:B------:R-:W-:Y:S05]  /*56f0*/  BSYNC B1 ;  /* 0x0000000000017941 */ /* 0x000fea0003800000 */
.L_x_159:
[----:B-1---5:R-:W-:Y:S01]  /*5700*/  HADD2.F32 R9, -RZ, R154.H0_H0 ;  /* 0x2000009aff097230 */ /* 0x022fe20000004100 */
[----:B------:R-:W-:Y:S01]  /*5710*/  ISETP.GT.AND P0, PT, R3, 0x80, PT ;  /* 0x000000800300780c */ /* 0x000fe20003f04270 */
[----:B------:R-:W-:-:S03]  /*5720*/  IMAD R8, R91, R14, RZ ;  /* 0x0000000e5b087224 */ /* 0x000fc600078e02ff */
[----:B0-2---:R-:W-:Y:S01]  /*5730*/  FMUL R88, R9, R156 ;  /* 0x0000009c09587220 */ /* 0x005fe20000400000 */
[C---:B------:R-:W-:Y:S01]  /*5740*/  IMAD R97, R157.reuse, R15, R8 ;  /* 0x0000000f9d617224 */ /* 0x040fe200078e0208 */
[----:B------:R-:W-:Y:S01]  /*5750*/  ISETP.GT.AND P3, PT, R0, RZ, P0 ;  /* 0x000000ff0000720c */ /* 0x000fe20000764270 */
[----:B------:R-:W-:-:S04]  /*5760*/  IMAD.WIDE.U32 R8, R157, R14, R158 ;  /* 0x0000000e9d087225 */ /* 0x000fc800078e009e */
[----:B------:R-:W-:Y:S01]  /*5770*/  FFMA R151, R151, R155, R88 ;  /* 0x0000009b97977223 */ /* 0x000fe20000000058 */
[----:B------:R-:W-:Y:S01]  /*5780*/  IMAD.IADD R9, R9, 0x1, R97 ;  /* 0x0000000109097824 */ /* 0x000fe200078e0261 */
[----:B------:R-:W-:-:S03]  /*5790*/  LEA R88, P2, R8, R10, 0x1 ;  /* 0x0000000a08587211 */ /* 0x000fc600078408ff */
[----:B------:R-:W-:Y:S02]  /*57a0*/  F2FP.F16.F32.PACK_AB R151, RZ, R151 ;  /* 0x00000097ff97723e */ /* 0x000fe400000000ff */
[----:B------:R-:W-:-:S03]  /*57b0*/  LEA.HI.X R89, R8, R11, R9, 0x1, P2 ;  /* 0x0000000b08597211 */ /* 0x000fc600010f0c09 */
[----:B------:R0:W-:Y:S04]  /*57c0*/  @P1 STG.E.U16 desc[UR36][R170.64+0xf2], R151 ;  /* 0x0000f297aa001986 */ /* 0x0001e8000c101524 */
[----:B------:R-:W2:Y:S01]  /*57d0*/  @P3 LDG.E.LTC128B.U16 R154, desc[UR36][R88.64] ;  /* 0x00000024589a3981 */ /* 0x000ea2000c1e1520 */
[----:B------:R-:W-:Y:S01]  /*57e0*/  IMAD.WIDE.U32 R8, R157, R14, R6 ;  /* 0x0000000e9d087225 */ /* 0x000fe200078e0006 */
[----:B------:R-:W-:Y:S01]  /*57f0*/  SHF.L.U64.HI R95, R4, 0x8, R5 ;  /* 0x00000008045f7819 */ /* 0x000fe20000010205 */
[----:B------:R-:W-:Y:S01]  /*5800*/  BSSY B1, `(.L_x_161) ;  /* 0x0000011000017945 */ /* 0x000fe20003800000 */
[----:B------:R-:W-:Y:S01]  /*5810*/  ISETP.GT.AND P2, PT, R0, 0x1, P0 ;  /* 0x000000010000780c */ /* 0x000fe20000744270 */
[----:B------:R-:W-:Y:S02]  /*5820*/  IMAD.IADD R9, R97, 0x1, R9 ;  /* 0x0000000161097824 */ /* 0x000fe400078e0209 */
[----:B------:R-:W-:-:S02]  /*5830*/  IMAD.SHL.U32 R93, R4, 0x100, RZ ;  /* 0x00000100045d7824 */ /* 0x000fc400078e00ff */
[----:B------:R-:W-:-:S03]  /*5840*/  IMAD.WIDE.U32 R90, R23, R12, R8 ;  /* 0x0000000c175a7225 */ /* 0x000fc600078e0008 */
[----:B------:R-:W-:Y:S01]  /*5850*/  IADD3 R8, P1, R93, R160, RZ ;  /* 0x000000a05d087210 */ /* 0x000fe20007f3e0ff */
[----:B------:R-:W-:Y:S01]  /*5860*/  IMAD.IADD R5, R13, 0x1, R91 ;  /* 0x000000010d057824 */ /* 0x000fe200078e025b */
[----:B------:R-:W-:-:S03]  /*5870*/  LEA R4, P4, R90, R10, 0x1 ;  /* 0x0000000a5a047211 */ /* 0x000fc600078808ff */
[----:B------:R-:W-:Y:S01]  /*5880*/  IMAD.X R9, R95, 0x1, R161, P1 ;  /* 0x000000015f097824 */ /* 0x000fe200008e06a1 */
[----:B------:R-:W-:Y:S01]  /*5890*/  LEA.HI.X R5, R90, R11, R5, 0x1, P4 ;  /* 0x0000000b5a057211 */ /* 0x000fe200020f0c05 */
[----:B--2---:R-:W-:-:S05]  /*58a0*/  HADD2.F32 R15, -RZ, R154.H0_H0 ;  /* 0x2000009aff0f7230 */ /* 0x004fca0000004100 */
[----:B------:R-:W-:-:S04]  /*58b0*/  FMUL R15, R15, R156 ;  /* 0x0000009c0f0f7220 */ /* 0x000fc80000400000 */
[----:B------:R-:W-:-:S05]  /*58c0*/  FFMA R15, R24, R155, R15 ;  /* 0x0000009b180f7223 */ /* 0x000fca000000000f */
[----:B------:R-:W-:-:S05]  /*58d0*/  F2FP.F16.F32.PACK_AB R15, RZ, R15 ;  /* 0x0000000fff0f723e */ /* 0x000fca00000000ff */
[----:B------:R0:W-:Y:S01]  /*58e0*/  @P3 STG.E.U16 desc[UR36][R8.64], R15 ;  /* 0x0000000f08003986 */ /* 0x0001e2000c101524 */
[----:B------:R-:W-:Y:S05]  /*58f0*/  @!P2 BRA `(.L_x_162) ;  /* 0x000000000004a947 */ /* 0x000fea0003800000 */
[----:B------:R1:W5:Y:S02]  /*5900*/  LDG.E.LTC128B.U16 R154, desc[UR36][R4.64+0x2] ;  /* 0x00000224049a7981 */ /* 0x000364000c1e1520 */
.L_x_162:
[----:B------:R-:W-:Y:S05]  /*5910*/  BSYNC B1 ;  /* 0x0000000000017941 */ /* 0x000fea0003800000 */
.L_x_161:
[----:B0----5:R-:W-:Y:S01]  /*5920*/  HADD2.F32 R15, -RZ, R154.H0_H0 ;  /* 0x2000009aff0f7230 */ /* 0x021fe20000004100 */
[----:B------:R-:W-:Y:S01]  /*5930*/  ISETP.GT.AND P1, PT, R3, 0x88, PT ;  /* 0x000000880300780c */ /* 0x000fe20003f24270 */
[----:B------:R-:W-:Y:S03]  /*5940*/  BSSY B1, `(.L_x_163) ;  /* 0x000000f000017945 */ /* 0x000fe60003800000 */
[----:B------:R-:W-:Y:S01]  /*5950*/  FMUL R24, R15, R156 ;  /* 0x0000009c0f187220 */ /* 0x000fe20000400000 */
[----:B------:R-:W-:Y:S01]  /*5960*/  IMAD.WIDE.U32 R14, R157, R14, R164 ;  /* 0x0000000e9d0e7225 */ /* 0x000fe200078e00a4 */
[----:B------:R-:W-:-:S03]  /*5970*/  ISETP.GT.AND P3, PT, R0, RZ, P1 ;  /* 0x000000ff0000720c */ /* 0x000fc60000f64270 */
[----:B------:R-:W-:Y:S01]  /*5980*/  FFMA R24, R25, R155, R24 ;  /* 0x0000009b19187223 */ /* 0x000fe20000000018 */
[----:B------:R-:W-:Y:S02]  /*5990*/  IADD3 R21, P5, R20, R14, RZ ;  /* 0x0000000e14157210 */ /* 0x000fe40007fbe0ff */
[----:B------:R-:W-:Y:S02]  /*59a0*/  IADD3 R97, R97, R15, RZ ;  /* 0x0000000f61617210 */ /* 0x000fe40007ffe0ff */
[----:B------:R-:W-:Y:S02]  /*59b0*/  F2FP.F16.F32.PACK_AB R24, RZ, R24 ;  /* 0x00000018ff18723e */ /* 0x000fe400000000ff */
[----:B------:R-:W-:Y:S01]  /*59c0*/  IADD3 R20, P4, R6, R14, RZ ;  /* 0x0000000e06147210 */ /* 0x000fe20007f9e0ff */
[----:B------:R-:W-:Y:S01]  /*59d0*/  IMAD.X R158, R97, 0x1, R159, P5 ;  /* 0x00000001619e7824 */ /* 0x000fe200028e069f */
[C---:B------:R-:W-:Y:S01]  /*59e0*/  LEA R14, P5, R21.reuse, R10, 0x1 ;  /* 0x0000000a150e7211 */ /* 0x040fe200078a08ff */
[----:B------:R0:W-:Y:S03]  /*59f0*/  @P2 STG.E.U16 desc[UR36][R8.64+0x2], R24 ;  /* 0x0000021808002986 */ /* 0x0001e6000c101524 */
[----:B------:R-:W-:Y:S01]  /*5a00*/  LEA.HI.X R15, R21, R11, R158, 0x1, P5 ;  /* 0x0000000b150f7211 */ /* 0x000fe200028f0c9e */
[----:B------:R-:W-:Y:S08]  /*5a10*/  @!P3 BRA `(.L_x_164) ;  /* 0x000000000004b947 */ /* 0x000ff00003800000 */
[----:B------:R2:W5:Y:S02]  /*5a20*/  LDG.E.LTC128B.U16 R154, desc[UR36][R14.64] ;  /* 0x000000240e9a7981 */ /* 0x000564000c1e1520 */
.L_x_164:
[----:B------:R-:W-:Y:S05]  /*5a30*/  BSYNC B1 ;  /* 0x0000000000017941 */ /* 0x000fea0003800000 */
.L_x_163:
[----:B-----5:R-:W-:Y:S01]  /*5a40*/  HADD2.F32 R3, -RZ, R154.H0_H0 ;  /* 0x2000009aff037230 */ /* 0x020fe20000004100 */
[----:B------:R-:W-:Y:S01]  /*5a50*/  ISETP.GT.AND P2, PT, R0, 0x1, P1 ;  /* 0x000000010000780c */ /* 0x000fe20000f44270 */
[----:B------:R-:W-:Y:S01]  /*5a60*/  IMAD.X R21, R7, 0x1, R97, P4 ;  /* 0x0000000107157824 */ /* 0x000fe200020e0661 */
[----:B------:R-:W-:Y:S01]  /*5a70*/  IADD3 R6, P4, R8, R167, RZ ;  /* 0x000000a708067210 */ /* 0x000fe20007f9e0ff */
[----:B------:R-:W-:Y:S01]  /*5a80*/  BSSY B1, `(.L_x_165) ;  /* 0x000000c000017945 */ /* 0x000fe20003800000 */
[----:B------:R-:W-:Y:S01]  /*5a90*/  FMUL R3, R3, R156 ;  /* 0x0000009c03037220 */ /* 0x000fe20000400000 */
[----:B--2---:R-:W-:-:S04]  /*5aa0*/  IMAD.WIDE.U32 R14, R23, R12, R20 ;  /* 0x0000000c170e7225 */ /* 0x004fc800078e0014 */
[----:B------:R-:W-:Y:S01]  /*5ab0*/  FFMA R3, R26, R155, R3 ;  /* 0x0000009b1a037223 */ /* 0x000fe20000000003 */
[----:B------:R-:W-:Y:S01]  /*5ac0*/  IMAD.X R7, R9, 0x1, R169, P4 ;  /* 0x0000000109077824 */ /* 0x000fe200020e06a9 */
[----:B------:R-:W-:Y:S01]  /*5ad0*/  LEA R10, P5, R14, R10, 0x1 ;  /* 0x0000000a0e0a7211 */ /* 0x000fe200078a08ff */
[----:B------:R-:W-:Y:S02]  /*5ae0*/  IMAD.IADD R13, R13, 0x1, R15 ;  /* 0x000000010d0d7824 */ /* 0x000fe400078e020f */
[----:B------:R-:W-:-:S03]  /*5af0*/  F2FP.F16.F32.PACK_AB R3, RZ, R3 ;  /* 0x00000003ff03723e */ /* 0x000fc600000000ff */
[----:B------:R-:W-:Y:S02]  /*5b00*/  LEA.HI.X R11, R14, R11, R13, 0x1, P5 ;  /* 0x0000000b0e0b7211 */ /* 0x000fe400028f0c0d */
[----:B------:R2:W-:Y:S01]  /*5b10*/  @P3 STG.E.U16 desc[UR36][R6.64], R3 ;  /* 0x0000000306003986 */ /* 0x0005e2000c101524 */
[----:B------:R-:W-:Y:S05]  /*5b20*/  @!P2 BRA `(.L_x_166) ;  /* 0x000000000004a947 */ /* 0x000fea0003800000 */
[----:B------:R0:W5:Y:S02]  /*5b30*/  LDG.E.LTC128B.U16 R154, desc[UR36][R10.64+0x2] ;  /* 0x000002240a9a7981 */ /* 0x000164000c1e1520 */
.L_x_166:
[----:B------:R-:W-:Y:S05]  /*5b40*/  BSYNC B1 ;  /* 0x0000000000017941 */ /* 0x000fea0003800000 */
.L_x_165:
[----:B--2--5:R-:W-:Y:S01]  /*5b50*/  HADD2.F32 R3, -RZ, R154.H0_H0 ;  /* 0x2000009aff037230 */ /* 0x024fe20000004100 */
[----:B------:R-:W-:Y:S01]  /*5b60*/  ISETP.GT.AND P3, PT, R0, 0x8, P0 ;  /* 0x000000080000780c */ /* 0x000fe20000764270 */
[----:B------:R-:W-:Y:S03]  /*5b70*/  BSSY B1, `(.L_x_167) ;  /* 0x0000007000017945 */ /* 0x000fe60003800000 */
[----:B------:R-:W-:-:S04]  /*5b80*/  FMUL R12, R3, R156 ;  /* 0x0000009c030c7220 */ /* 0x000fc80000400000 */
[----:B------:R-:W-:-:S05]  /*5b90*/  FFMA R12, R27, R155, R12 ;  /* 0x0000009b1b0c7223 */ /* 0x000fca000000000c */
[----:B------:R-:W-:-:S05]  /*5ba0*/  F2FP.F16.F32.PACK_AB R12, RZ, R12 ;  /* 0x0000000cff0c723e */ /* 0x000fca00000000ff */
[----:B------:R2:W-:Y:S01]  /*5bb0*/  @P2 STG.E.U16 desc[UR36][R6.64+0x2], R12 ;  /* 0x0000020c06002986 */ /* 0x0005e2000c101524 */
[----:B------:R-:W-:Y:S05]  /*5bc0*/  @!P3 BRA `(.L_x_168) ;  /* 0x000000000004b947 */ /* 0x000fea0003800000 */
[----:B------:R0:W5:Y:S02]  /*5bd0*/  LDG.E.LTC128B.U16 R154, desc[UR36][R4.64+0x10] ;  /* 0x00001024049a7981 */ /* 0x000164000c1e1520 */
.L_x_168:
[----:B------:R-:W-:Y:S05]  /*5be0*/  BSYNC B1 ;  /* 0x0000000000017941 */ /* 0x000fea0003800000 */
.L_x_167:
[----:B-----5:R-:W-:Y:S01]  /*5bf0*/  HADD2.F32 R3, -RZ, R154.H0_H0 ;  /* 0x2000009aff037230 */ /* 0x020fe20000004100 */
[----:B------:R-:W-:Y:S01]  /*5c00*/  ISETP.GT.AND P2, PT, R0, 0x9, P0 ;  /* 0x000000090000780c */ /* 0x000fe20000744270 */
[----:B--2---:R-:W-:Y:S01]  /*5c10*/  IMAD.MOV.U32 R6, RZ, RZ, R8 ;  /* 0x000000ffff067224 */ /* 0x004fe200078e0008 */
[----:B------:R-:W-:Y:S01]  /*5c20*/  BSSY B1, `(.L_x_169) ;  /* 0x0000008000017945 */ /* 0x000fe20003800000 */
[----:B------:R-:W-:Y:S02]  /*5c30*/  IMAD.MOV.U32 R7, RZ, RZ, R9 ;  /* 0x000000ffff077224 */ /* 0x000fe400078e0009 */
[----:B------:R-:W-:-:S04]  /*5c40*/  FMUL R3, R3, R156 ;  /* 0x0000009c03037220 */ /* 0x000fc80000400000 */
[----:B------:R-:W-:-:S05]  /*5c50*/  FFMA R3, R28, R155, R3 ;  /* 0x0000009b1c037223 */ /* 0x000fca0000000003 */
[----:B------:R-:W-:-:S05]  /*5c60*/  F2FP.F16.F32.PACK_AB R3, RZ, R3 ;  /* 0x00000003ff03723e */ /* 0x000fca00000000ff */
[----:B------:R2:W-:Y:S01]  /*5c70*/  @P3 STG.E.U16 desc[UR36][R6.64+0x10], R3 ;  /* 0x0000100306003986 */ /* 0x0005e2000c101524 */
[----:B------:R-:W-:Y:S05]  /*5c80*/  @!P2 BRA `(.L_x_170) ;  /* 0x000000000004a947 */ /* 0x000fea0003800000 */
[----:B------:R0:W5:Y:S02]  /*5c90*/  LDG.E.LTC128B.U16 R154, desc[UR36][R4.64+0x12] ;  /* 0x00001224049a7981 */ /* 0x000164000c1e1520 */
.L_x_170:
[----:B------:R-:W-:Y:S05]  /*5ca0*/  BSYNC B1 ;  /* 0x0000000000017941 */ /* 0x000fea0003800000 */
.L_x_169:
        /* <DEDUP_REMOVED lines=9> */
.L_x_172:
[----:B------:R-:W-:Y:S05]  /*5d40*/  BSYNC B1 ;  /* 0x0000000000017941 */ /* 0x000fea0003800000 */
.L_x_171:
[----:B-----5:R-:W-:Y:S01]  /*5d50*/  HADD2.F32 R3, -RZ, R154.H0_H0 ;  /* 0x2000009aff037230 */ /* 0x020fe20000004100 */
[----:B0-----:R-:W-:Y:S01]  /*5d60*/  IADD3 R8, P3, R167, R8, RZ ;  /* 0x00000008a7087210 */ /* 0x001fe20007f7e0ff */
[----:B------:R-:W-:Y:S01]  /*5d70*/  BSSY B1, `(.L_x_173) ;  /* 0x0000009000017945 */ /* 0x000fe20003800000 */
[----:B------:R-:W-:Y:S02]  /*5d80*/  ISETP.GT.AND P2, PT, R0, 0x9, P1 ;  /* 0x000000090000780c */ /* 0x000fe40000f44270 */
[----:B------:R-:W-:Y:S01]  /*5d90*/  FMUL R3, R3, R156 ;  /* 0x0000009c03037220 */ /* 0x000fe20000400000 */
[----:B------:R-:W-:-:S03]  /*5da0*/  IMAD.X R9, R169, 0x1, R9, P3 ;  /* 0x00000001a9097824 */ /* 0x000fc600018e0609 */
[----:B------:R-:W-:-:S05]  /*5db0*/  FFMA R3, R30, R155, R3 ;  /* 0x0000009b1e037223 */ /* 0x000fca0000000003 */
[----:B------:R-:W-:-:S05]  /*5dc0*/  F2FP.F16.F32.PACK_AB R3, RZ, R3 ;  /* 0x00000003ff03723e */ /* 0x000fca00000000ff */
[----:B------:R0:W-:Y:S01]  /*5dd0*/  @P4 STG.E.U16 desc[UR36][R8.64+0x10], R3 ;  /* 0x0000100308004986 */ /* 0x0001e2000c101524 */
[----:B------:R-:W-:Y:S05]  /*5de0*/  @!P2 BRA `(.L_x_174) ;  /* 0x000000000004a947 */ /* 0x000fea0003800000 */
[----:B------:R0:W5:Y:S02]  /*5df0*/  LDG.E.LTC128B.U16 R154, desc[UR36][R10.64+0x12] ;  /* 0x000012240a9a7981 */ /* 0x000164000c1e1520 */
.L_x_174:
[----:B------:R-:W-:Y:S05]  /*5e00*/  BSYNC B1 ;  /* 0x0000000000017941 */ /* 0x000fea0003800000 */
.L_x_173:
[----:B0----5:R-:W-:Y:S01]  /*5e10*/  HADD2.F32 R3, -RZ, R154.H0_H0 ;  /* 0x2000009aff037230 */ /* 0x021fe20000004100 */
[----:B------:R-:W-:Y:S01]  /*5e20*/  ISETP.GT.AND P3, PT, R0, 0x10, P0 ;  /* 0x000000100000780c */ /* 0x000fe20000764270 */
[----:B------:R-:W-:Y:S03]  /*5e30*/  BSSY B1, `(.L_x_175) ;  /* 0x0000009000017945 */ /* 0x000fe60003800000 */
[----:B------:R-:W-:-:S04]  /*5e40*/  FMUL R8, R3, R156 ;  /* 0x0000009c03087220 */ /* 0x000fc80000400000 */
[----:B------:R-:W-:Y:S01]  /*5e50*/  FFMA R31, R31, R155, R8 ;  /* 0x0000009b1f1f7223 */ /* 0x000fe20000000008 */
[----:B------:R-:W-:-:S04]  /*5e60*/  IADD3 R8, P4, P5, R167, R160, R93 ;  /* 0x000000a0a7087210 */ /* 0x000fc80007d9e05d */
[----:B------:R-:W-:Y:S02]  /*5e70*/  F2FP.F16.F32.PACK_AB R31, RZ, R31 ;  /* 0x0000001fff1f723e */ /* 0x000fe400000000ff */
[----:B------:R-:W-:-:S05]  /*5e80*/  IADD3.X R9, R169, R161, R95, P4, P5 ;  /* 0x000000a1a9097210 */ /* 0x000fca00027ea45f */
[----:B------:R0:W-:Y:S01]  /*5e90*/  @P2 STG.E.U16 desc[UR36][R8.64+0x12], R31 ;  /* 0x0000121f08002986 */ /* 0x0001e2000c101524 */
[----:B------:R-:W-:Y:S05]  /*5ea0*/  @!P3 BRA `(.L_x_176) ;  /* 0x000000000004b947 */ /* 0x000fea0003800000 */
[----:B------:R0:W5:Y:S02]  /*5eb0*/  LDG.E.LTC128B.U16 R154, desc[UR36][R4.64+0x20] ;  /* 0x00002024049a7981 */ /* 0x000164000c1e1520 */
.L_x_176:
[----:B------:R-:W-:Y:S05]  /*5ec0*/  BSYNC B1 ;  /* 0x0000000000017941 */ /* 0x000fea0003800000 */
.L_x_175:
[----:B-----5:R-:W-:Y:S01]  /*5ed0*/  HADD2.F32 R3, -RZ, R154.H0_H0 ;  /* 0x2000009aff037230 */ /* 0x020fe20000004100 */
        /* <DEDUP_REMOVED lines=8> */
.L_x_178:
[----:B------:R-:W-:Y:S05]  /*5f60*/  BSYNC B1 ;  /* 0x0000000000017941 */ /* 0x000fea0003800000 */
.L_x_177:
[----:B0----5:R-:W-:Y:S01]  /*5f70*/  HADD2.F32 R3, -RZ, R154.H0_H0 ;  /* 0x2000009aff037230 */ /* 0x021fe20000004100 */
[----:B------:R-:W-:Y:S01]  /*5f80*/  ISETP.GT.AND P3, PT, R0, 0x10, P1 ;  /* 0x000000100000780c */ /* 0x000fe20000f64270 */
[----:B------:R-:W-:Y:S03]  /*5f90*/  BSSY B1, `(.L_x_179) ;  /* 0x0000007000017945 */ /* 0x000fe60003800000 */
[----:B--2---:R-:W-:-:S04]  /*5fa0*/  FMUL R12, R3, R156 ;  /* 0x0000009c030c7220 */ /* 0x004fc80000400000 */
[----:B------:R-:W-:-:S05]  /*5fb0*/  FFMA R12, R33, R155, R12 ;  /* 0x0000009b210c7223 */ /* 0x000fca000000000c */
[----:B------:R-:W-:-:S05]  /*5fc0*/  F2FP.F16.F32.PACK_AB R12, RZ, R12 ;  /* 0x0000000cff0c723e */ /* 0x000fca00000000ff */
[----:B------:R0:W-:Y:S01]  /*5fd0*/  @P2 STG.E.U16 desc[UR36][R6.64+0x22], R12 ;  /* 0x0000220c06002986 */ /* 0x0001e2000c101524 */
[----:B------:R-:W-:Y:S05]  /*5fe0*/  @!P3 BRA `(.L_x_180) ;  /* 0x000000000004b947 */ /* 0x000fea0003800000 */
[----:B------:R2:W5:Y:S02]  /*5ff0*/  LDG.E.LTC128B.U16 R154, desc[UR36][R10.64+0x20] ;  /* 0x000020240a9a7981 */ /* 0x000564000c1e1520 */
.L_x_180:
[----:B------:R-:W-:Y:S05]  /*6000*/  BSYNC B1 ;  /* 0x0000000000017941 */ /* 0x000fea0003800000 */
.L_x_179:
        /* <DEDUP_REMOVED lines=9> */
.L_x_182:
[----:B------:R-:W-:Y:S05]  /*60a0*/  BSYNC B1 ;  /* 0x0000000000017941 */ /* 0x000fea0003800000 */
.L_x_181:
[----:B0----5:R-:W-:Y:S01]  /*60b0*/  HADD2.F32 R3, -RZ, R154.H0_H0 ;  /* 0x2000009aff037230 */ /* 0x021fe20000004100 */
        /* <DEDUP_REMOVED lines=8> */
.L_x_184:
[----:B------:R-:W-:Y:S05]  /*6140*/  BSYNC B1 ;  /* 0x0000000000017941 */ /* 0x000fea0003800000 */
.L_x_183:
        /* <DEDUP_REMOVED lines=9> */
.L_x_186:
[----:B------:R-:W-:Y:S05]  /*61e0*/  BSYNC B1 ;  /* 0x0000000000017941 */ /* 0x000fea0003800000 */
.L_x_185:
        /* <DEDUP_REMOVED lines=9> */
.L_x_188:
[----:B------:R-:W-:Y:S05]  /*6280*/  BSYNC B1 ;  /* 0x0000000000017941 */ /* 0x000fea0003800000 */
.L_x_187:
        /* <DEDUP_REMOVED lines=9> */
.L_x_190:
[----:B------:R-:W-:Y:S05]  /*6320*/  BSYNC B1 ;  /* 0x0000000000017941 */ /* 0x000fea0003800000 */
.L_x_189:
        /* <DEDUP_REMOVED lines=9> */
.L_x_192:
[----:B------:R-:W-:Y:S05]  /*63c0*/  BSYNC B1 ;  /* 0x0000000000017941 */ /* 0x000fea0003800000 */
.L_x_191:
        /* <DEDUP_REMOVED lines=9> */
.L_x_194:
[----:B------:R-:W-:Y:S05]  /*6460*/  BSYNC B1 ;  /* 0x0000000000017941 */ /* 0x000fea0003800000 */
.L_x_193:
        /* <DEDUP_REMOVED lines=9> */
.L_x_196:
[----:B------:R-:W-:Y:S05]  /*6500*/  BSYNC B1 ;  /* 0x0000000000017941 */ /* 0x000fea0003800000 */
.L_x_195:
        /* <DEDUP_REMOVED lines=9> */
.L_x_198:
[----:B------:R-:W-:Y:S05]  /*65a0*/  BSYNC B1 ;  /* 0x0000000000017941 */ /* 0x000fea0003800000 */
.L_x_197:
        /* <DEDUP_REMOVED lines=9> */
.L_x_200:
[----:B------:R-:W-:Y:S05]  /*6640*/  BSYNC B1 ;  /* 0x0000000000017941 */ /* 0x000fea0003800000 */
.L_x_199:
        /* <DEDUP_REMOVED lines=9> */
.L_x_202:
[----:B------:R-:W-:Y:S05]  /*66e0*/  BSYNC B1 ;  /* 0x0000000000017941 */ /* 0x000fea0003800000 */
.L_x_201:
        /* <DEDUP_REMOVED lines=9> */
.L_x_204:
[----:B------:R-:W-:Y:S05]  /*6780*/  BSYNC B1 ;  /* 0x0000000000017941 */ /* 0x000fea0003800000 */
.L_x_203:
        /* <DEDUP_REMOVED lines=9> */
.L_x_206:
[----:B------:R-:W-:Y:S05]  /*6820*/  BSYNC B1 ;  /* 0x0000000000017941 */ /* 0x000fea0003800000 */
.L_x_205:
        /* <DEDUP_REMOVED lines=9> */
.L_x_208:
[----:B------:R-:W-:Y:S05]  /*68c0*/  BSYNC B1 ;  /* 0x0000000000017941 */ /* 0x000fea0003800000 */
.L_x_207:
        /* <DEDUP_REMOVED lines=9> */
.L_x_210:
[----:B------:R-:W-:Y:S05]  /*6960*/  BSYNC B1 ;  /* 0x0000000000017941 */ /* 0x000fea0003800000 */
.L_x_209:
        /* <DEDUP_REMOVED lines=9> */
.L_x_212:
[----:B------:R-:W-:Y:S05]  /*6a00*/  BSYNC B1 ;  /* 0x0000000000017941 */ /* 0x000fea0003800000 */
.L_x_211:
        /* <DEDUP_REMOVED lines=9> */
.L_x_214:
[----:B------:R-:W-:Y:S05]  /*6aa0*/  BSYNC B1 ;  /* 0x0000000000017941 */ /* 0x000fea0003800000 */
.L_x_213:
        /* <DEDUP_REMOVED lines=9> */
.L_x_216:
[----:B------:R-:W-:Y:S05]  /*6b40*/  BSYNC B1 ;  /* 0x0000000000017941 */ /* 0x000fea0003800000 */
.L_x_215:
        /* <DEDUP_REMOVED lines=9> */
.L_x_218:
[----:B------:R-:W-:Y:S05]  /*6be0*/  BSYNC B1 ;  /* 0x0000000000017941 */ /* 0x000fea0003800000 */
.L_x_217:
        /* <DEDUP_REMOVED lines=9> */
.L_x_220:
[----:B------:R-:W-:Y:S05]  /*6c80*/  BSYNC B1 ;  /* 0x0000000000017941 */ /* 0x000fea0003800000 */
.L_x_219:
        /* <DEDUP_REMOVED lines=9> */
.L_x_222:
[----:B------:R-:W-:Y:S05]  /*6d20*/  BSYNC B1 ;  /* 0x0000000000017941 */ /* 0x000fea0003800000 */
.L_x_221:
        /* <DEDUP_REMOVED lines=9> */
.L_x_224:
[----:B------:R-:W-:Y:S05]  /*6dc0*/  BSYNC B1 ;  /* 0x0000000000017941 */ /* 0x000fea0003800000 */
.L_x_223:
        /* <DEDUP_REMOVED lines=9> */
.L_x_226:
[----:B------:R-:W-:Y:S05]  /*6e60*/  BSYNC B1 ;  /* 0x0000000000017941 */ /* 0x000fea0003800000 */
.L_x_225:
        /* <DEDUP_REMOVED lines=9> */
.L_x_228:
[----:B------:R-:W-:Y:S05]  /*6f00*/  BSYNC B1 ;  /* 0x0000000000017941 */ /* 0x000fea0003800000 */
.L_x_227:
        /* <DEDUP_REMOVED lines=9> */
.L_x_230:
[----:B------:R-:W-:Y:S05]  /*6fa0*/  BSYNC B1 ;  /* 0x0000000000017941 */ /* 0x000fea0003800000 */
.L_x_229:
        /* <DEDUP_REMOVED lines=9> */
.L_x_232:
[----:B------:R-:W-:Y:S05]  /*7040*/  BSYNC B1 ;  /* 0x0000000000017941 */ /* 0x000fea0003800000 */
.L_x_231:
        /* <DEDUP_REMOVED lines=9> */
.L_x_234:
[----:B------:R-:W-:Y:S05]  /*70e0*/  BSYNC B1 ;  /* 0x0000000000017941 */ /* 0x000fea0003800000 */
.L_x_233:
        /* <DEDUP_REMOVED lines=9> */
.L_x_236:
[----:B------:R-:W-:Y:S05]  /*7180*/  BSYNC B1 ;  /* 0x0000000000017941 */ /* 0x000fea0003800000 */
.L_x_235:
        /* <DEDUP_REMOVED lines=9> */
.L_x_238:
[----:B------:R-:W-:Y:S05]  /*7220*/  BSYNC B1 ;  /* 0x0000000000017941 */ /* 0x000fea0003800000 */
.L_x_237:
        /* <DEDUP_REMOVED lines=9> */
.L_x_240:
[----:B------:R-:W-:Y:S05]  /*72c0*/  BSYNC B1 ;  /* 0x0000000000017941 */ /* 0x000fea0003800000 */
.L_x_239:
        /* <DEDUP_REMOVED lines=9> */
.L_x_242:
[----:B------:R-:W-:Y:S05]  /*7360*/  BSYNC B1 ;  /* 0x0000000000017941 */ /* 0x000fea0003800000 */
.L_x_241:
        /* <DEDUP_REMOVED lines=9> */
.L_x_244:
[----:B------:R-:W-:Y:S05]  /*7400*/  BSYNC B1 ;  /* 0x0000000000017941 */ /* 0x000fea0003800000 */
.L_x_243:
        /* <DEDUP_REMOVED lines=9> */
.L_x_246:
[----:B------:R-:W-:Y:S05]  /*74a0*/  BSYNC B1 ;  /* 0x0000000000017941 */ /* 0x000fea0003800000 */
.L_x_245:
        /* <DEDUP_REMOVED lines=9> */
.L_x_248:
[----:B------:R-:W-:Y:S05]  /*7540*/  BSYNC B1 ;  /* 0x0000000000017941 */ /* 0x000fea0003800000 */
.L_x_247:
        /* <DEDUP_REMOVED lines=9> */
.L_x_250:
[----:B------:R-:W-:Y:S05]  /*75e0*/  BSYNC B1 ;  /* 0x0000000000017941 */ /* 0x000fea0003800000 */
.L_x_249:
        /* <DEDUP_REMOVED lines=9> */
.L_x_252:
[----:B------:R-:W-:Y:S05]  /*7680*/  BSYNC B1 ;  /* 0x0000000000017941 */ /* 0x000fea0003800000 */
.L_x_251:
        /* <DEDUP_REMOVED lines=9> */
.L_x_254:
[----:B------:R-:W-:Y:S05]  /*7720*/  BSYNC B1 ;  /* 0x0000000000017941 */ /* 0x000fea0003800000 */
.L_x_253:
        /* <DEDUP_REMOVED lines=9> */
.L_x_256:
[----:B------:R-:W-:Y:S05]  /*77c0*/  BSYNC B1 ;  /* 0x0000000000017941 */ /* 0x000fea0003800000 */
.L_x_255:
        /* <DEDUP_REMOVED lines=9> */
.L_x_258:
[----:B------:R-:W-:Y:S05]  /*7860*/  BSYNC B1 ;  /* 0x0000000000017941 */ /* 0x000fea0003800000 */
.L_x_257:
        /* <DEDUP_REMOVED lines=9> */
.L_x_260:
[----:B------:R-:W-:Y:S05]  /*7900*/  BSYNC B1 ;  /* 0x0000000000017941 */ /* 0x000fea0003800000 */
.L_x_259:
        /* <DEDUP_REMOVED lines=9> */
.L_x_262:
[----:B------:R-:W-:Y:S05]  /*79a0*/  BSYNC B1 ;  /* 0x0000000000017941 */ /* 0x000fea0003800000 */
.L_x_261:
        /* <DEDUP_REMOVED lines=9> */
.L_x_264:
[----:B------:R-:W-:Y:S05]  /*7a40*/  BSYNC B1 ;  /* 0x0000000000017941 */ /* 0x000fea0003800000 */
.L_x_263:
        /* <DEDUP_REMOVED lines=9> */
.L_x_266:
[----:B------:R-:W-:Y:S05]  /*7ae0*/  BSYNC B1 ;  /* 0x0000000000017941 */ /* 0x000fea0003800000 */
.L_x_265:
        /* <DEDUP_REMOVED lines=9> */
.L_x_268:
[----:B------:R-:W-:Y:S05]  /*7b80*/  BSYNC B1 ;  /* 0x0000000000017941 */ /* 0x000fea0003800000 */
.L_x_267:
        /* <DEDUP_REMOVED lines=9> */
.L_x_270:
[----:B------:R-:W-:Y:S05]  /*7c20*/  BSYNC B1 ;  /* 0x0000000000017941 */ /* 0x000fea0003800000 */
.L_x_269:
        /* <DEDUP_REMOVED lines=9> */
.L_x_272:
[----:B------:R-:W-:Y:S05]  /*7cc0*/  BSYNC B1 ;  /* 0x0000000000017941 */ /* 0x000fea0003800000 */
.L_x_271:
        /* <DEDUP_REMOVED lines=9> */
.L_x_274:
[----:B------:R-:W-:Y:S05]  /*7d60*/  BSYNC B1 ;  /* 0x0000000000017941 */ /* 0x000fea0003800000 */
.L_x_273:
        /* <DEDUP_REMOVED lines=9> */
.L_x_276:
[----:B------:R-:W-:Y:S05]  /*7e00*/  BSYNC B1 ;  /* 0x0000000000017941 */ /* 0x000fea0003800000 */
.L_x_275:
        /* <DEDUP_REMOVED lines=9> */
.L_x_278:
[----:B------:R-:W-:Y:S05]  /*7ea0*/  BSYNC B1 ;  /* 0x0000000000017941 */ /* 0x000fea0003800000 */
.L_x_277:
        /* <DEDUP_REMOVED lines=9> */
.L_x_280:
[----:B------:R-:W-:Y:S05]  /*7f40*/  BSYNC B1 ;  /* 0x0000000000017941 */ /* 0x000fea0003800000 */
.L_x_279:
        /* <DEDUP_REMOVED lines=9> */
.L_x_282:
[----:B------:R-:W-:Y:S05]  /*7fe0*/  BSYNC B1 ;  /* 0x0000000000017941 */ /* 0x000fea0003800000 */
.L_x_281:
[----:B0----5:R-:W-:Y:S01]  /*7ff0*/  HADD2.F32 R3, -RZ, R154.H0_H0 ;  /* 0x2000009aff037230 */ /* 0x021fe20000004100 */
[----:B------:R-:W-:Y:S01]  /*8000*/  ISETP.GT.AND P2, PT, R0, 0x78, P1 ;  /* 0x000000780000780c */ /* 0x000fe20000f44270 */
[----:B------:R-:W-:Y:S03]  /*8010*/  BSSY B1, `(.L_x_283) ;  /* 0x0000007000017945 */ /* 0x000fe60003800000 */
[----:B-1----:R-:W-:-:S04]  /*8020*/  FMUL R4, R3, R156 ;  /* 0x0000009c03047220 */ /* 0x002fc80000400000 */
[----:B------:R-:W-:-:S05]  /*8030*/  FFMA R4, R85, R155, R4 ;  /* 0x0000009b55047223 */ /* 0x000fca0000000004 */
[----:B------:R-:W-:-:S05]  /*8040*/  F2FP.F16.F32.PACK_AB R4, RZ, R4 ;  /* 0x00000004ff04723e */ /* 0x000fca00000000ff */
[----:B------:R0:W-:Y:S01]  /*8050*/  @P0 STG.E.U16 desc[UR36][R6.64+0xf2], R4 ;  /* 0x0000f20406000986 */ /* 0x0001e2000c101524 */
[----:B------:R-:W-:Y:S05]  /*8060*/  @!P2 BRA `(.L_x_284) ;  /* 0x000000000004a947 */ /* 0x000fea0003800000 */
[----:B------:R1:W5:Y:S02]  /*8070*/  LDG.E.LTC128B.U16 R154, desc[UR36][R10.64+0xf0] ;  /* 0x0000f0240a9a7981 */ /* 0x000364000c1e1520 */
.L_x_284:
[----:B------:R-:W-:Y:S05]  /*8080*/  BSYNC B1 ;  /* 0x0000000000017941 */ /* 0x000fea0003800000 */
.L_x_283:
[----:B-----5:R-:W-:Y:S01]  /*8090*/  HADD2.F32 R3, -RZ, R154.H0_H0 ;  /* 0x2000009aff037230 */ /* 0x020fe20000004100 */
[----:B------:R-:W-:Y:S01]  /*80a0*/  ISETP.GT.AND P1, PT, R0, 0x79, P1 ;  /* 0x000000790000780c */ /* 0x000fe20000f24270 */
[----:B0-----:R-:W-:Y:S01]  /*80b0*/  @P2 IMAD.MOV.U32 R4, RZ, RZ, R8 ;  /* 0x000000ffff042224 */ /* 0x001fe200078e0008 */
[----:B------:R-:W-:Y:S01]  /*80c0*/  BSSY B1, `(.L_x_285) ;  /* 0x0000008000017945 */ /* 0x000fe20003800000 */
[----:B------:R-:W-:Y:S02]  /*80d0*/  @P2 IMAD.MOV.U32 R5, RZ, RZ, R9 ;  /* 0x000000ffff052224 */ /* 0x000fe400078e0009 */
[----:B------:R-:W-:-:S04]  /*80e0*/  FMUL R3, R3, R156 ;  /* 0x0000009c03037220 */ /* 0x000fc80000400000 */
[----:B------:R-:W-:-:S05]  /*80f0*/  FFMA R3, R86, R155, R3 ;  /* 0x0000009b56037223 */ /* 0x000fca0000000003 */
[----:B------:R-:W-:-:S05]  /*8100*/  F2FP.F16.F32.PACK_AB R3, RZ, R3 ;  /* 0x00000003ff03723e */ /* 0x000fca00000000ff */
[----:B------:R0:W-:Y:S01]  /*8110*/  @P2 STG.E.U16 desc[UR36][R4.64+0xf0], R3 ;  /* 0x0000f00304002986 */ /* 0x0001e2000c101524 */
[----:B------:R-:W-:Y:S05]  /*8120*/  @!P1 BRA `(.L_x_286) ;  /* 0x0000000000049947 */ /* 0x000fea0003800000 */
[----:B------:R0:W5:Y:S02]  /*8130*/  LDG.E.LTC128B.U16 R154, desc[UR36][R10.64+0xf2] ;  /* 0x0000f2240a9a7981 */ /* 0x000164000c1e1520 */
.L_x_286:
[----:B------:R-:W-:Y:S05]  /*8140*/  BSYNC B1 ;  /* 0x0000000000017941 */ /* 0x000fea0003800000 */
.L_x_285:
[----:B------:R-:W-:Y:S05]  /*8150*/  @!P1 BRA `(.L_x_287) ;  /* 0x00000024004c9947 */ /* 0x000fea0003800000 */
[----:B0----5:R-:W-:-:S05]  /*8160*/  HADD2.F32 R3, -RZ, R154.H0_H0 ;  /* 0x2000009aff037230 */ /* 0x021fca0000004100 */
[----:B------:R-:W-:-:S04]  /*8170*/  FMUL R0, R3, R156 ;  /* 0x0000009c03007220 */ /* 0x000fc80000400000 */
[----:B------:R-:W-:-:S05]  /*8180*/  FFMA R0, R87, R155, R0 ;  /* 0x0000009b57007223 */ /* 0x000fca0000000000 */
[----:B------:R-:W-:-:S05]  /*8190*/  F2FP.F16.F32.PACK_AB R0, RZ, R0 ;  /* 0x00000000ff00723e */ /* 0x000fca00000000ff */
[----:B------:R0:W-:Y:S01]  /*81a0*/  STG.E.U16 desc[UR36][R8.64+0xf2], R0 ;  /* 0x0000f20008007986 */ /* 0x0001e2000c101524 */
[----:B------:R-:W-:Y:S05]  /*81b0*/  BRA `(.L_x_287) ;  /* 0x0000002400347947 */ /* 0x000fea0003800000 */
.L_x_36:
[----:B------:R-:W-:Y:S01]  /*81c0*/  ULDC.64 UR4, c[0x0][0x5c0] ;  /* 0x0001700000047ab9 */ /* 0x000fe20000000a00 */
[-C--:B------:R-:W-:Y:S01]  /*81d0*/  FMUL R88, R88, R155.reuse ;  /* 0x0000009b58587220 */ /* 0x080fe20000400000 */
[----:B------:R-:W-:Y:S01]  /*81e0*/  LEA R6, P0, R168, UR4, 0x1 ;  /* 0x00000004a8067c11 */ /* 0x000fe2000f8008ff */
[-C--:B------:R-:W-:Y:S01]  /*81f0*/  FMUL R89, R89, R155.reuse ;  /* 0x0000009b59597220 */ /* 0x080fe20000400000 */
[----:B------:R-:W-:Y:S01]  /*8200*/  ISETP.GT.AND P2, PT, R0, 0x1, P3 ;  /* 0x000000010000780c */ /* 0x000fe20001f44270 */
[-C--:B------:R-:W-:Y:S01]  /*8210*/  FMUL R90, R90, R155.reuse ;  /* 0x0000009b5a5a7220 */ /* 0x080fe20000400000 */
[----:B------:R-:W-:Y:S01]  /*8220*/  LEA.HI.X R7, R168, UR5, R167, 0x1, P0 ;  /* 0x00000005a8077c11 */ /* 0x000fe200080f0ca7 */
[-C--:B------:R-:W-:Y:S01]  /*8230*/  FMUL R91, R91, R155.reuse ;  /* 0x0000009b5b5b7220 */ /* 0x080fe20000400000 */
[----:B------:R-:W-:Y:S01]  /*8240*/  ISETP.GT.AND P0, PT, R3, 0x8, PT ;  /* 0x000000080300780c */ /* 0x000fe20003f04270 */
[-C--:B------:R-:W-:Y:S01]  /*8250*/  FMUL R92, R92, R155.reuse ;  /* 0x0000009b5c5c7220 */ /* 0x080fe20000400000 */
[----:B------:R-:W-:Y:S01]  /*8260*/  F2FP.F16.F32.PACK_AB R88, RZ, R88 ;  /* 0x00000058ff58723e */ /* 0x000fe200000000ff */
[-C--:B------:R-:W-:Y:S01]  /*8270*/  FMUL R93, R93, R155.reuse ;  /* 0x0000009b5d5d7220 */ /* 0x080fe20000400000 */
[----:B------:R-:W-:Y:S01]  /*8280*/  SHF.L.U32 R11, R4, 0x4, RZ ;  /* 0x00000004040b7819 */ /* 0x000fe200000006ff */
[-C--:B------:R-:W-:Y:S01]  /*8290*/  FMUL R94, R94, R155.reuse ;  /* 0x0000009b5e5e7220 */ /* 0x080fe20000400000 */
[----:B------:R-:W-:Y:S01]  /*82a0*/  ISETP.GT.AND P4, PT, R0, RZ, P0 ;  /* 0x000000ff0000720c */ /* 0x000fe20000784270 */
[----:B------:R-:W-:Y:S01]  /*82b0*/  @P1 STG.E.U16 desc[UR36][R6.64], R88 ;  /* 0x0000005806001986 */ /* 0x000fe2000c101524 */
[----:B------:R-:W-:Y:S01]  /*82c0*/  SHF.L.U64.HI R9, R4, 0x4, R5 ;  /* 0x0000000404097819 */ /* 0x000fe20000010205 */
[-C--:B------:R-:W-:Y:S01]  /*82d0*/  FMUL R95, R95, R155.reuse ;  /* 0x0000009b5f5f7220 */ /* 0x080fe20000400000 */
[----:B------:R-:W-:Y:S01]  /*82e0*/  IADD3 R12, P5, R11, R6, RZ ;  /* 0x000000060b0c7210 */ /* 0x000fe20007fbe0ff */
[-C--:B------:R-:W-:Y:S01]  /*82f0*/  FMUL R96, R96, R155.reuse ;  /* 0x0000009b60607220 */ /* 0x080fe20000400000 */
[----:B------:R-:W-:Y:S01]  /*8300*/  ISETP.GT.AND P1, PT, R0, 0x1, P0 ;  /* 0x000000010000780c */ /* 0x000fe20000724270 */
[----:B------:R-:W-:Y:S01]  /*8310*/  FMUL R97, R97, R155 ;  /* 0x0000009b61617220 */ /* 0x000fe20000400000 */
[----:B------:R-:W-:Y:S01]  /*8320*/  F2FP.F16.F32.PACK_AB R89, RZ, R89 ;  /* 0x00000059ff59723e */ /* 0x000fe200000000ff */
[----:B------:R-:W-:Y:S01]  /*8330*/  IMAD.X R13, R9, 0x1, R7, P5 ;  /* 0x00000001090d7824 */ /* 0x000fe200028e0607 */
[----:B------:R-:W-:Y:S01]  /*8340*/  F2FP.F16.F32.PACK_AB R90, RZ, R90 ;  /* 0x0000005aff5a723e */ /* 0x000fe200000000ff */
[----:B------:R-:W-:Y:S01]  /*8350*/  FMUL R98, R98, R155 ;  /* 0x0000009b62627220 */ /* 0x000fe20000400000 */
[----:B------:R-:W-:Y:S01]  /*8360*/  F2FP.F16.F32.PACK_AB R91, RZ, R91 ;  /* 0x0000005bff5b723e */ /* 0x000fe200000000ff */
[----:B------:R-:W-:Y:S01]  /*8370*/  @P2 STG.E.U16 desc[UR36][R6.64+0x2], R89 ;  /* 0x0000025906002986 */ /* 0x000fe2000c101524 */
[C---:B------:R-:W-:Y:S01]  /*8380*/  ISETP.GT.AND P5, PT, R0.reuse, 0x9, P3 ;  /* 0x000000090000780c */ /* 0x040fe20001fa4270 */
[-C--:B------:R-:W-:Y:S01]  /*8390*/  FMUL R99, R99, R155.reuse ;  /* 0x0000009b63637220 */ /* 0x080fe20000400000 */
[C---:B------:R-:W-:Y:S01]  /*83a0*/  ISETP.GT.AND P2, PT, R0.reuse, 0x8, P0 ;  /* 0x000000080000780c */ /* 0x040fe20000744270 */
[----:B------:R-:W-:Y:S01]  /*83b0*/  @P4 STG.E.U16 desc[UR36][R12.64], R90 ;  /* 0x0000005a0c004986 */ /* 0x000fe2000c101524 */
[----:B------:R-:W-:Y:S01]  /*83c0*/  ISETP.GT.AND P4, PT, R0, 0x8, P3 ;  /* 0x000000080000780c */ /* 0x000fe20001f84270 */
[-C--:B------:R-:W-:Y:S01]  /*83d0*/  FMUL R100, R100, R155.reuse ;  /* 0x0000009b64647220 */ /* 0x080fe20000400000 */
[----:B------:R-:W-:Y:S01]  /*83e0*/  F2FP.F16.F32.PACK_AB R92, RZ, R92 ;  /* 0x0000005cff5c723e */ /* 0x000fe200000000ff */
[----:B------:R-:W-:Y:S01]  /*83f0*/  @P1 STG.E.U16 desc[UR36][R12.64+0x2], R91 ;  /* 0x0000025b0c001986 */ /* 0x000fe2000c101524 */
[----:B------:R-:W-:Y:S01]  /*8400*/  ISETP.GT.AND P1, PT, R0, 0x9, P0 ;  /* 0x000000090000780c */ /* 0x000fe20000724270 */
[----:B------:R-:W-:Y:S01]  /*8410*/  FMUL R101, R101, R155 ;  /* 0x0000009b65657220 */ /* 0x000fe20000400000 */
[----:B------:R-:W-:Y:S01]  /*8420*/  F2FP.F16.F32.PACK_AB R93, RZ, R93 ;  /* 0x0000005dff5d723e */ /* 0x000fe200000000ff */
[-C--:B------:R-:W-:Y:S01]  /*8430*/  FMUL R102, R102, R155.reuse ;  /* 0x0000009b66667220 */ /* 0x080fe20000400000 */
[----:B------:R-:W-:Y:S01]  /*8440*/  F2FP.F16.F32.PACK_AB R94, RZ, R94 ;  /* 0x0000005eff5e723e */ /* 0x000fe200000000ff */
[----:B------:R-:W-:Y:S01]  /*8450*/  FMUL R103, R103, R155 ;  /* 0x0000009b67677220 */ /* 0x000fe20000400000 */
[----:B------:R-:W-:Y:S01]  /*8460*/  F2FP.F16.F32.PACK_AB R95, RZ, R95 ;  /* 0x0000005fff5f723e */ /* 0x000fe200000000ff */
[-C--:B------:R-:W-:Y:S01]  /*8470*/  FMUL R104, R104, R155.reuse ;  /* 0x0000009b68687220 */ /* 0x080fe20000400000 */
[----:B------:R-:W-:Y:S01]  /*8480*/  F2FP.F16.F32.PACK_AB R96, RZ, R96 ;  /* 0x00000060ff60723e */ /* 0x000fe200000000ff */
[----:B------:R-:W-:Y:S01]  /*8490*/  @P4 STG.E.U16 desc[UR36][R6.64+0x10], R92 ;  /* 0x0000105c06004986 */ /* 0x000fe2000c101524 */
[C---:B------:R-:W-:Y:S01]  /*84a0*/  ISETP.GT.AND P4, PT, R0.reuse, 0x10, P3 ;  /* 0x000000100000780c */ /* 0x040fe20001f84270 */
[----:B------:R-:W-:Y:S01]  /*84b0*/  FMUL R105, R105, R155 ;  /* 0x0000009b69697220 */ /* 0x000fe20000400000 */
[----:B------:R-:W-:Y:S01]  /*84c0*/  F2FP.F16.F32.PACK_AB R97, RZ, R97 ;  /* 0x00000061ff61723e */ /* 0x000fe200000000ff */
[----:B------:R-:W-:Y:S01]  /*84d0*/  @P5 STG.E.U16 desc[UR36][R6.64+0x12], R93 ;  /* 0x0000125d06005986 */ /* 0x000fe2000c101524 */
[----:B------:R-:W-:Y:S01]  /*84e0*/  ISETP.GT.AND P5, PT, R0, 0x11, P0 ;  /* 0x000000110000780c */ /* 0x000fe200007a4270 */
        /* <DEDUP_REMOVED lines=74> */
[----:B------:R-:W-:Y:S01]  /*8990*/  FMUL R127, R127, R155 ;  /* 0x0000009b7f7f7220 */ /* 0x000fe20000400000 */
[----:B------:R-:W-:Y:S01]  /*89a0*/  F2FP.F16.F32.PACK_AB R119, RZ, R119 ;  /* 0x00000077ff77723e */ /* 0x000fe200000000ff */
[-C--:B------:R-:W-:Y:S01]  /*89b0*/  FMUL R128, R128, R155.reuse ;  /* 0x0000009b80807220 */ /* 0x080fe20000400000 */
[----:B------:R-:W-:Y:S01]  /*89c0*/  F2FP.F16.F32.PACK_AB R120, RZ, R120 ;  /* 0x00000078ff78723e */ /* 0x000fe200000000ff */
        /* <DEDUP_REMOVED lines=62> */
[----:B------:R-:W-:Y:S01]  /*8db0*/  IMAD.SHL.U32 R23, R4, 0x100, RZ ;  /* 0x0000010004177824 */ /* 0x000fe200078e00ff */
[----:B------:R-:W-:Y:S01]  /*8dc0*/  F2FP.F16.F32.PACK_AB R138, RZ, R138 ;  /* 0x0000008aff8a723e */ /* 0x000fe200000000ff */
[----:B------:R-:W-:Y:S01]  /*8dd0*/  FMUL R146, R146, R155 ;  /* 0x0000009b92927220 */ /* 0x000fe20000400000 */
[----:B------:R-:W-:Y:S01]  /*8de0*/  F2FP.F16.F32.PACK_AB R139, RZ, R139 ;  /* 0x0000008bff8b723e */ /* 0x000fe200000000ff */
[-C--:B------:R-:W-:Y:S01]  /*8df0*/  FMUL R147, R147, R155.reuse ;  /* 0x0000009b93937220 */ /* 0x080fe20000400000 */
[----:B------:R-:W-:Y:S01]  /*8e00*/  F2FP.F16.F32.PACK_AB R140, RZ, R140 ;  /* 0x0000008cff8c723e */ /* 0x000fe200000000ff */
[----:B------:R-:W-:Y:S01]  /*8e10*/  @P1 STG.E.U16 desc[UR36][R6.64+0x90], R124 ;  /* 0x0000907c06001986 */ /* 0x000fe2000c101524 */
[----:B------:R-:W-:Y:S01]  /*8e20*/  ISETP.GT.AND P1, PT, R0, 0x50, P3 ;  /* 0x000000500000780c */ /* 0x000fe20001f24270 */
[----:B------:R-:W-:Y:S01]  /*8e30*/  FMUL R148, R148, R155 ;  /* 0x0000009b94947220 */ /* 0x000fe20000400000 */
[----:B------:R-:W-:Y:S01]  /*8e40*/  F2FP.F16.F32.PACK_AB R141, RZ, R141 ;  /* 0x0000008dff8d723e */ /* 0x000fe200000000ff */
[----:B------:R-:W-:Y:S01]  /*8e50*/  @P2 STG.E.U16 desc[UR36][R6.64+0x92], R125 ;  /* 0x0000927d06002986 */ /* 0x000fe2000c101524 */
[C---:B------:R-:W-:Y:S01]  /*8e60*/  ISETP.GT.AND P2, PT, R0.reuse, 0x51, P3 ;  /* 0x000000510000780c */ /* 0x040fe20001f44270 */
        /* <DEDUP_REMOVED lines=12> */
[-C--:B------:R-:W-:Y:S01]  /*8f30*/  FMUL R25, R25, R155.reuse ;  /* 0x0000009b19197220 */ /* 0x080fe20000400000 */
[----:B------:R-:W-:Y:S01]  /*8f40*/  SHF.L.U64.HI R21, R4, 0x8, R5 ;  /* 0x0000000804157819 */ /* 0x000fe20000010205 */
[----:B------:R-:W-:Y:S01]  /*8f50*/  @P2 STG.E.U16 desc[UR36][R6.64+0xa2], R129 ;  /* 0x0000a28106002986 */ /* 0x000fe2000c101524 */
[----:B------:R-:W-:Y:S01]  /*8f60*/  ISETP.GT.AND P2, PT, R0, 0x59, P3 ;  /* 0x000000590000780c */ /* 0x000fe20001f44270 */
        /* <DEDUP_REMOVED lines=58> */
[----:B------:R-:W-:Y:S01]  /*9310*/  @P2 STG.E.U16 desc[UR36][R12.64+0xd0], R142 ;  /* 0x0000d08e0c002986 */ /* 0x000fe2000c101524 */
        /* <DEDUP_REMOVED lines=10> */
[----:B------:R-:W-:Y:S01]  /*93c0*/  ISETP.GT.AND P5, PT, R0, 0x70, P0 ;  /* 0x000000700000780c */ /* 0x000fe200007a4270 */
[----:B------:R-:W-:Y:S01]  /*93d0*/  @P1 IMAD.MOV.U32 R4, RZ, RZ, R6 ;  /* 0x000000ffff041224 */ /* 0x000fe200078e0006 */
[----:B------:R-:W-:Y:S01]  /*93e0*/  F2FP.F16.F32.PACK_AB R38, RZ, R38 ;  /* 0x00000026ff26723e */ /* 0x000fe200000000ff */
[----:B------:R-:W-:Y:S01]  /*93f0*/  @P1 IMAD.MOV.U32 R5, RZ, RZ, R7 ;  /* 0x000000ffff051224 */ /* 0x000fe200078e0007 */
[----:B------:R-:W-:Y:S01]  /*9400*/  F2FP.F16.F32.PACK_AB R39, RZ, R39 ;  /* 0x00000027ff27723e */ /* 0x000fe200000000ff */
[-C--:B------:R-:W-:Y:S01]  /*9410*/  FMUL R45, R45, R155.reuse ;  /* 0x0000009b2d2d7220 */ /* 0x080fe20000400000 */
[----:B------:R-:W-:Y:S01]  /*9420*/  F2FP.F16.F32.PACK_AB R40, RZ, R40 ;  /* 0x00000028ff28723e */ /* 0x000fe200000000ff */
[-C--:B------:R-:W-:Y:S01]  /*9430*/  FMUL R46, R46, R155.reuse ;  /* 0x0000009b2e2e7220 */ /* 0x080fe20000400000 */
[----:B------:R0:W-:Y:S01]  /*9440*/  @P1 STG.E.U16 desc[UR36][R4.64+0xe2], R145 ;  /* 0x0000e29104001986 */ /* 0x0001e2000c101524 */
[----:B------:R-:W-:Y:S01]  /*9450*/  IADD3 R14, P1, P2, R11, R6, R23 ;  /* 0x000000060b0e7210 */ /* 0x000fe20007a3e017 */
[----:B------:R-:W-:Y:S01]  /*9460*/  FMUL R47, R47, R155 ;  /* 0x0000009b2f2f7220 */ /* 0x000fe20000400000 */
[----:B------:R-:W-:Y:S01]  /*9470*/  F2FP.F16.F32.PACK_AB R41, RZ, R41 ;  /* 0x00000029ff29723e */ /* 0x000fe200000000ff */
[----:B------:R-:W-:Y:S01]  /*9480*/  FMUL R48, R48, R155 ;  /* 0x0000009b30307220 */ /* 0x000fe20000400000 */
[----:B------:R-:W-:Y:S01]  /*9490*/  IADD3.X R15, R9, R7, R21, P1, P2 ;  /* 0x00000007090f7210 */ /* 0x000fe20000fe4415 */
[-C--:B------:R-:W-:Y:S01]  /*94a0*/  FMUL R49, R49, R155.reuse ;  /* 0x0000009b31317220 */ /* 0x080fe20000400000 */
[C---:B------:R-:W-:Y:S01]  /*94b0*/  ISETP.GT.AND P1, PT, R3.reuse, 0x80, PT ;  /* 0x000000800300780c */ /* 0x040fe20003f24270 */
[-C--:B------:R-:W-:Y:S01]  /*94c0*/  FMUL R50, R50, R155.reuse ;  /* 0x0000009b32327220 */ /* 0x080fe20000400000 */
[----:B------:R-:W-:Y:S01]  /*94d0*/  ISETP.GT.AND P2, PT, R3, 0x88, PT ;  /* 0x000000880300780c */ /* 0x000fe20003f44270 */
[----:B------:R-:W-:Y:S01]  /*94e0*/  FMUL R51, R51, R155 ;  /* 0x0000009b33337220 */ /* 0x000fe20000400000 */
[----:B------:R-:W-:Y:S01]  /*94f0*/  F2FP.F16.F32.PACK_AB R42, RZ, R42 ;  /* 0x0000002aff2a723e */ /* 0x000fe200000000ff */
[----:B0-----:R-:W-:Y:S01]  /*9500*/  @P5 IMAD.MOV.U32 R4, RZ, RZ, R12 ;  /* 0x000000ffff045224 */ /* 0x001fe200078e000c */
[----:B------:R-:W-:Y:S01]  /*9510*/  F2FP.F16.F32.PACK_AB R43, RZ, R43 ;  /* 0x0000002bff2b723e */ /* 0x000fe200000000ff */
[----:B------:R-:W-:Y:S01]  /*9520*/  @P5 IMAD.MOV.U32 R5, RZ, RZ, R13 ;  /* 0x000000ffff055224 */ /* 0x000fe200078e000d */
[----:B------:R-:W-:Y:S01]  /*9530*/  F2FP.F16.F32.PACK_AB R44, RZ, R44 ;  /* 0x0000002cff2c723e */ /* 0x000fe200000000ff */
[----:B------:R-:W-:Y:S01]  /*9540*/  FMUL R52, R52, R155 ;  /* 0x0000009b34347220 */ /* 0x000fe20000400000 */
[----:B------:R-:W-:Y:S01]  /*9550*/  F2FP.F16.F32.PACK_AB R45, RZ, R45 ;  /* 0x0000002dff2d723e */ /* 0x000fe200000000ff */
[-C--:B------:R-:W-:Y:S01]  /*9560*/  FMUL R53, R53, R155.reuse ;  /* 0x0000009b35357220 */ /* 0x080fe20000400000 */
[----:B------:R0:W-:Y:S01]  /*9570*/  @P5 STG.E.U16 desc[UR36][R4.64+0xe0], R146 ;  /* 0x0000e09204005986 */ /* 0x0001e2000c101524 */
[----:B------:R-:W-:Y:S01]  /*9580*/  ISETP.GT.AND P5, PT, R0, 0x78, P3 ;  /* 0x000000780000780c */ /* 0x000fe20001fa4270 */
[-C--:B------:R-:W-:Y:S01]  /*9590*/  FMUL R54, R54, R155.reuse ;  /* 0x0000009b36367220 */ /* 0x080fe20000400000 */
[C---:B------:R-:W-:Y:S01]  /*95a0*/  ISETP.GT.AND P3, PT, R0.reuse, 0x79, P3 ;  /* 0x000000790000780c */ /* 0x040fe20001f64270 */
[----:B------:R-:W-:Y:S01]  /*95b0*/  @P4 STG.E.U16 desc[UR36][R12.64+0xe2], R147 ;  /* 0x0000e2930c004986 */ /* 0x000fe2000c101524 */
[C---:B------:R-:W-:Y:S01]  /*95c0*/  ISETP.GT.AND P4, PT, R0.reuse, 0x78, P0 ;  /* 0x000000780000780c */ /* 0x040fe20000784270 */
[-C--:B------:R-:W-:Y:S01]  /*95d0*/  FMUL R55, R55, R155.reuse ;  /* 0x0000009b37377220 */ /* 0x080fe20000400000 */
[----:B------:R-:W-:Y:S01]  /*95e0*/  ISETP.GT.AND P0, PT, R0, 0x79, P0 ;  /* 0x000000790000780c */ /* 0x000fe20000704270 */
[-C--:B------:R-:W-:Y:S01]  /*95f0*/  FMUL R56, R56, R155.reuse ;  /* 0x0000009b38387220 */ /* 0x080fe20000400000 */
[----:B------:R-:W-:Y:S01]  /*9600*/  F2FP.F16.F32.PACK_AB R46, RZ, R46 ;  /* 0x0000002eff2e723e */ /* 0x000fe200000000ff */
[----:B------:R-:W-:Y:S01]  /*9610*/  FMUL R57, R57, R155 ;  /* 0x0000009b39397220 */ /* 0x000fe20000400000 */
[----:B------:R-:W-:Y:S01]  /*9620*/  F2FP.F16.F32.PACK_AB R47, RZ, R47 ;  /* 0x0000002fff2f723e */ /* 0x000fe200000000ff */
[-C--:B------:R-:W-:Y:S01]  /*9630*/  FMUL R58, R58, R155.reuse ;  /* 0x0000009b3a3a7220 */ /* 0x080fe20000400000 */
[----:B------:R-:W-:Y:S01]  /*9640*/  F2FP.F16.F32.PACK_AB R48, RZ, R48 ;  /* 0x00000030ff30723e */ /* 0x000fe200000000ff */
[----:B------:R-:W-:Y:S01]  /*9650*/  @P5 STG.E.U16 desc[UR36][R6.64+0xf0], R148 ;  /* 0x0000f09406005986 */ /* 0x000fe2000c101524 */
[----:B0-----:R-:W-:Y:S01]  /*9660*/  IADD3 R4, P5, R23, R6, RZ ;  /* 0x0000000617047210 */ /* 0x001fe20007fbe0ff */
[----:B------:R-:W-:Y:S01]  /*9670*/  FMUL R59, R59, R155 ;  /* 0x0000009b3b3b7220 */ /* 0x000fe20000400000 */
[----:B------:R-:W-:Y:S01]  /*9680*/  F2FP.F16.F32.PACK_AB R49, RZ, R49 ;  /* 0x00000031ff31723e */ /* 0x000fe200000000ff */
[----:B------:R0:W-:Y:S01]  /*9690*/  @P3 STG.E.U16 desc[UR36][R6.64+0xf2], R149 ;  /* 0x0000f29506003986 */ /* 0x0001e2000c101524 */
[C---:B------:R-:W-:Y:S01]  /*96a0*/  ISETP.GT.AND P3, PT, R0.reuse, RZ, P1 ;  /* 0x000000ff0000720c */ /* 0x040fe20000f64270 */
[----:B------:R-:W-:Y:S01]  /*96b0*/  IMAD.X R5, R21, 0x1, R7, P5 ;  /* 0x0000000115057824 */ /* 0x000fe200028e0607 */
[C---:B------:R-:W-:Y:S01]  /*96c0*/  ISETP.GT.AND P5, PT, R0.reuse, RZ, P2 ;  /* 0x000000ff0000720c */ /* 0x040fe200017a4270 */
        /* <DEDUP_REMOVED lines=11> */
[-C--:B0-----:R-:W-:Y:S01]  /*9780*/  IADD3 R6, P3, R11, R4.reuse, RZ ;  /* 0x000000040b067210 */ /* 0x081fe20007f7e0ff */
[----:B------:R-:W-:Y:S01]  /*9790*/  FMUL R63, R63, R155 ;  /* 0x0000009b3f3f7220 */ /* 0x000fe20000400000 */
[----:B------:R-:W-:Y:S01]  /*97a0*/  F2FP.F16.F32.PACK_AB R53, RZ, R53 ;  /* 0x00000035ff35723e */ /* 0x000fe200000000ff */
[----:B------:R-:W-:Y:S01]  /*97b0*/  @P4 STG.E.U16 desc[UR36][R4.64+0x2], R25 ;  /* 0x0000021904004986 */ /* 0x000fe2000c101524 */
[----:B------:R-:W-:Y:S01]  /*97c0*/  IADD3 R10, P4, R11, R4, RZ ;  /* 0x000000040b0a7210 */ /* 0x000fe20007f9e0ff */
[C-C-:B------:R-:W-:Y:S01]  /*97d0*/  IMAD.X R7, R9.reuse, 0x1, R5.reuse, P3 ;  /* 0x0000000109077824 */ /* 0x140fe200018e0605 */
[----:B------:R-:W-:Y:S01]  /*97e0*/  ISETP.GT.AND P3, PT, R0, 0x9, P2 ;  /* 0x000000090000780c */ /* 0x000fe20001764270 */
[-C--:B------:R-:W-:Y:S01]  /*97f0*/  FMUL R64, R64, R155.reuse ;  /* 0x0000009b40407220 */ /* 0x080fe20000400000 */
[----:B------:R-:W-:Y:S01]  /*9800*/  F2FP.F16.F32.PACK_AB R54, RZ, R54 ;  /* 0x00000036ff36723e */ /* 0x000fe200000000ff */
[----:B------:R-:W-:Y:S01]  /*9810*/  IMAD.X R11, R9, 0x1, R5, P4 ;  /* 0x00000001090b7824 */ /* 0x000fe200020e0605 */
[----:B------:R-:W-:Y:S01]  /*9820*/  ISETP.GT.AND P4, PT, R0, 0x8, P1 ;  /* 0x000000080000780c */ /* 0x000fe20000f84270 */
[----:B------:R-:W-:Y:S01]  /*9830*/  FMUL R65, R65, R155 ;  /* 0x0000009b41417220 */ /* 0x000fe20000400000 */
[----:B------:R-:W-:Y:S01]  /*9840*/  F2FP.F16.F32.PACK_AB R55, RZ, R55 ;  /* 0x00000037ff37723e */ /* 0x000fe200000000ff */
[-C--:B------:R-:W-:Y:S01]  /*9850*/  FMUL R66, R66, R155.reuse ;  /* 0x0000009b42427220 */ /* 0x080fe20000400000 */
        /* <DEDUP_REMOVED lines=8> */
[-C--:B------:R-:W-:Y:S01]  /*98e0*/  FMUL R69, R69, R155.reuse ;  /* 0x0000009b45457220 */ /* 0x080fe20000400000 */
[----:B------:R-:W-:Y:S01]  /*98f0*/  @P4 STG.E.U16 desc[UR36][R4.64+0x10], R28 ;  /* 0x0000101c04004986 */ /* 0x000fe2000c101524 */
[----:B------:R-:W-:Y:S01]  /*9900*/  ISETP.GT.AND P4, PT, R0, 0x10, P1 ;  /* 0x000000100000780c */ /* 0x000fe20000f84270 */
[-C--:B------:R-:W-:Y:S01]  /*9910*/  FMUL R70, R70, R155.reuse ;  /* 0x0000009b46467220 */ /* 0x080fe20000400000 */
[----:B------:R-:W-:Y:S01]  /*9920*/  F2FP.F16.F32.PACK_AB R58, RZ, R58 ;  /* 0x0000003aff3a723e */ /* 0x000fe200000000ff */
[-C--:B------:R-:W-:Y:S01]  /*9930*/  FMUL R71, R71, R155.reuse ;  /* 0x0000009b47477220 */ /* 0x080fe20000400000 */
[----:B------:R-:W-:Y:S01]  /*9940*/  @P5 STG.E.U16 desc[UR36][R4.64+0x12], R29 ;  /* 0x0000121d04005986 */ /* 0x000fe2000c101524 */
[----:B------:R-:W-:Y:S01]  /*9950*/  ISETP.GT.AND P5, PT, R0, 0x11, P1 ;  /* 0x000000110000780c */ /* 0x000fe20000fa4270 */
[----:B------:R-:W-:Y:S01]  /*9960*/  FMUL R72, R72, R155 ;  /* 0x0000009b48487220 */ /* 0x000fe20000400000 */
[----:B------:R-:W-:Y:S01]  /*9970*/  F2FP.F16.F32.PACK_AB R59, RZ, R59 ;  /* 0x0000003bff3b723e */ /* 0x000fe200000000ff */
[----:B------:R0:W-:Y:S01]  /*9980*/  @P0 STG.E.U16 desc[UR36][R6.64+0x10], R30 ;  /* 0x0000101e06000986 */ /* 0x0001e2000c101524 */
        /* <DEDUP_REMOVED lines=13> */
[--C-:B0-----:R-:W-:Y:S01]  /*9a60*/  @P0 IMAD.MOV.U32 R7, RZ, RZ, R15.reuse ;  /* 0x000000ffff070224 */ /* 0x101fe200078e000f */
[----:B------:R-:W-:Y:S01]  /*9a70*/  @P0 MOV R6, R14 ;  /* 0x0000000e00060202 */ /* 0x000fe20000000f00 */
[----:B------:R-:W-:Y:S01]  /*9a80*/  FMUL R76, R76, R155 ;  /* 0x0000009b4c4c7220 */ /* 0x000fe20000400000 */
[----:B------:R-:W-:Y:S01]  /*9a90*/  F2FP.F16.F32.PACK_AB R63, RZ, R63 ;  /* 0x0000003fff3f723e */ /* 0x000fe200000000ff */
[-C--:B------:R-:W-:Y:S01]  /*9aa0*/  FMUL R77, R77, R155.reuse ;  /* 0x0000009b4d4d7220 */ /* 0x080fe20000400000 */
[----:B------:R-:W-:Y:S01]  /*9ab0*/  F2FP.F16.F32.PACK_AB R64, RZ, R64 ;  /* 0x00000040ff40723e */ /* 0x000fe200000000ff */
[----:B------:R0:W-:Y:S01]  /*9ac0*/  @P0 STG.E.U16 desc[UR36][R6.64+0x20], R34 ;  /* 0x0000202206000986 */ /* 0x0001e2000c101524 */
        /* <DEDUP_REMOVED lines=11> */
[--C-:B0-----:R-:W-:Y:S01]  /*9b80*/  @P3 IMAD.MOV.U32 R6, RZ, RZ, R14.reuse ;  /* 0x000000ffff063224 */ /* 0x101fe200078e000e */
[----:B------:R-:W-:Y:S01]  /*9b90*/  F2FP.F16.F32.PACK_AB R70, RZ, R70 ;  /* 0x00000046ff46723e */ /* 0x000fe200000000ff */
[--C-:B------:R-:W-:Y:S01]  /*9ba0*/  @P3 IMAD.MOV.U32 R7, RZ, RZ, R15.reuse ;  /* 0x000000ffff073224 */ /* 0x100fe200078e000f */
[----:B------:R-:W-:Y:S01]  /*9bb0*/  F2FP.F16.F32.PACK_AB R71, RZ, R71 ;  /* 0x00000047ff47723e */ /* 0x000fe200000000ff */
[-C--:B------:R-:W-:Y:S01]  /*9bc0*/  FMUL R83, R83, R155.reuse ;  /* 0x0000009b53537220 */ /* 0x080fe20000400000 */
[----:B------:R-:W-:Y:S01]  /*9bd0*/  F2FP.F16.F32.PACK_AB R72, RZ, R72 ;  /* 0x00000048ff48723e */ /* 0x000fe200000000ff */
[-C--:B------:R-:W-:Y:S01]  /*9be0*/  FMUL R84, R84, R155.reuse ;  /* 0x0000009b54547220 */ /* 0x080fe20000400000 */
[----:B------:R0:W-:Y:S01]  /*9bf0*/  @P3 STG.E.U16 desc[UR36][R6.64+0x22], R35 ;  /* 0x0000222306003986 */ /* 0x0001e2000c101524 */
        /* <DEDUP_REMOVED lines=11> */
[----:B0-----:R-:W-:Y:S01]  /*9cb0*/  @P0 IMAD.MOV.U32 R6, RZ, RZ, R14 ;  /* 0x000000ffff060224 */ /* 0x001fe200078e000e */
[----:B------:R-:W-:Y:S01]  /*9cc0*/  F2FP.F16.F32.PACK_AB R76, RZ, R76 ;  /* 0x0000004cff4c723e */ /* 0x000fe200000000ff */
[----:B------:R-:W-:Y:S01]  /*9cd0*/  @P0 IMAD.MOV.U32 R7, RZ, RZ, R15 ;  /* 0x000000ffff070224 */ /* 0x000fe200078e000f */
[----:B------:R-:W-:-:S02]  /*9ce0*/  F2FP.F16.F32.PACK_AB R77, RZ, R77 ;  /* 0x0000004dff4d723e */ /* 0x000fc400000000ff */
[----:B------:R-:W-:Y:S02]  /*9cf0*/  F2FP.F16.F32.PACK_AB R78, RZ, R78 ;  /* 0x0000004eff4e723e */ /* 0x000fe400000000ff */
[----:B------:R0:W-:Y:S01]  /*9d00*/  @P0 STG.E.U16 desc[UR36][R6.64+0x30], R38 ;  /* 0x0000302606000986 */ /* 0x0001e2000c101524 */
[----:B------:R-:W-:Y:S02]  /*9d10*/  ISETP.GT.AND P0, PT, R0, 0x20, P2 ;  /* 0x000000200000780c */ /* 0x000fe40001704270 */
[----:B------:R-:W-:Y:S02]  /*9d20*/  F2FP.F16.F32.PACK_AB R79, RZ, R79 ;  /* 0x0000004fff4f723e */ /* 0x000fe400000000ff */
[----:B------:R-:W-:Y:S02]  /*9d30*/  F2FP.F16.F32.PACK_AB R80, RZ, R80 ;  /* 0x00000050ff50723e */ /* 0x000fe400000000ff */
[----:B------:R-:W-:Y:S02]  /*9d40*/  F2FP.F16.F32.PACK_AB R81, RZ, R81 ;  /* 0x00000051ff51723e */ /* 0x000fe400000000ff */
[----:B------:R-:W-:-:S02]  /*9d50*/  F2FP.F16.F32.PACK_AB R82, RZ, R82 ;  /* 0x00000052ff52723e */ /* 0x000fc400000000ff */
[----:B------:R-:W-:Y:S01]  /*9d60*/  F2FP.F16.F32.PACK_AB R83, RZ, R83 ;  /* 0x00000053ff53723e */ /* 0x000fe200000000ff */
[----:B0-----:R-:W-:Y:S01]  /*9d70*/  @P3 IMAD.MOV.U32 R6, RZ, RZ, R14 ;  /* 0x000000ffff063224 */ /* 0x001fe200078e000e */
[----:B------:R-:W-:Y:S01]  /*9d80*/  F2FP.F16.F32.PACK_AB R84, RZ, R84 ;  /* 0x00000054ff54723e */ /* 0x000fe200000000ff */
[----:B------:R-:W-:Y:S01]  /*9d90*/  @P3 IMAD.MOV.U32 R7, RZ, RZ, R15 ;  /* 0x000000ffff073224 */ /* 0x000fe200078e000f */
[----:B------:R-:W-:Y:S02]  /*9da0*/  F2FP.F16.F32.PACK_AB R85, RZ, R85 ;  /* 0x00000055ff55723e */ /* 0x000fe400000000ff */
[----:B------:R-:W-:Y:S02]  /*9db0*/  F2FP.F16.F32.PACK_AB R86, RZ, R86 ;  /* 0x00000056ff56723e */ /* 0x000fe400000000ff */
[----:B------:R0:W-:Y:S01]  /*9dc0*/  @P3 STG.E.U16 desc[UR36][R6.64+0x32], R39 ;  /* 0x0000322706003986 */ /* 0x0001e2000c101524 */
[C---:B------:R-:W-:Y:S02]  /*9dd0*/  ISETP.GT.AND P3, PT, R0.reuse, 0x21, P2 ;  /* 0x000000210000780c */ /* 0x040fe40001764270 */
[----:B------:R-:W-:Y:S01]  /*9de0*/  F2FP.F16.F32.PACK_AB R87, RZ, R87 ;  /* 0x00000057ff57723e */ /* 0x000fe200000000ff */
[----:B------:R-:W-:Y:S01]  /*9df0*/  @P4 STG.E.U16 desc[UR36][R4.64+0x40], R40 ;  /* 0x0000402804004986 */ /* 0x000fe2000c101524 */
[----:B------:R-:W-:-:S03]  /*9e00*/  ISETP.GT.AND P4, PT, R0, 0x28, P1 ;  /* 0x000000280000780c */ /* 0x000fc60000f84270 */
[----:B------:R-:W-:Y:S01]  /*9e10*/  @P5 STG.E.U16 desc[UR36][R4.64+0x42], R41 ;  /* 0x0000422904005986 */ /* 0x000fe2000c101524 */
[----:B------:R-:W-:Y:S01]  /*9e20*/  ISETP.GT.AND P5, PT, R0, 0x29, P1 ;  /* 0x000000290000780c */ /* 0x000fe20000fa4270 */
[----:B0-----:R-:W-:Y:S02]  /*9e30*/  @P0 IMAD.MOV.U32 R6, RZ, RZ, R14 ;  /* 0x000000ffff060224 */ /* 0x001fe400078e000e */
[----:B------:R-:W-:-:S05]  /*9e40*/  @P0 IMAD.MOV.U32 R7, RZ, RZ, R15 ;  /* 0x000000ffff070224 */ /* 0x000fca00078e000f */
[----:B------:R0:W-:Y:S01]  /*9e50*/  @P0 STG.E.U16 desc[UR36][R6.64+0x40], R42 ;  /* 0x0000402a06000986 */ /* 0x0001e2000c101524 */
[----:B------:R-:W-:Y:S02]  /*9e60*/  ISETP.GT.AND P0, PT, R0, 0x28, P2 ;  /* 0x000000280000780c */ /* 0x000fe40001704270 */
[----:B0-----:R-:W-:Y:S01]  /*9e70*/  @P3 MOV R6, R14 ;  /* 0x0000000e00063202 */ /* 0x001fe20000000f00 */
[----:B------:R-:W-:-:S05]  /*9e80*/  @P3 IMAD.MOV.U32 R7, RZ, RZ, R15 ;  /* 0x000000ffff073224 */ /* 0x000fca00078e000f */
[----:B------:R0:W-:Y:S01]  /*9e90*/  @P3 STG.E.U16 desc[UR36][R6.64+0x42], R43 ;  /* 0x0000422b06003986 */ /* 0x0001e2000c101524 */
[----:B------:R-:W-:-:S03]  /*9ea0*/  ISETP.GT.AND P3, PT, R0, 0x29, P2 ;  /* 0x000000290000780c */ /* 0x000fc60001764270 */
[----:B------:R-:W-:Y:S01]  /*9eb0*/  @P4 STG.E.U16 desc[UR36][R4.64+0x50], R44 ;  /* 0x0000502c04004986 */ /* 0x000fe2000c101524 */
[----:B------:R-:W-:-:S03]  /*9ec0*/  ISETP.GT.AND P4, PT, R0, 0x30, P1 ;  /* 0x000000300000780c */ /* 0x000fc60000f84270 */
[----:B------:R-:W-:Y:S01]  /*9ed0*/  @P5 STG.E.U16 desc[UR36][R4.64+0x52], R45 ;  /* 0x0000522d04005986 */ /* 0x000fe2000c101524 */
[----:B------:R-:W-:Y:S01]  /*9ee0*/  ISETP.GT.AND P5, PT, R0, 0x31, P1 ;  /* 0x000000310000780c */ /* 0x000fe20000fa4270 */
[----:B0-----:R-:W-:Y:S02]  /*9ef0*/  @P0 IMAD.MOV.U32 R6, RZ, RZ, R14 ;  /* 0x000000ffff060224 */ /* 0x001fe400078e000e */
[----:B------:R-:W-:-:S05]  /*9f00*/  @P0 IMAD.MOV.U32 R7, RZ, RZ, R15 ;  /* 0x000000ffff070224 */ /* 0x000fca00078e000f */
[----:B------:R0:W-:Y:S01]  /*9f10*/  @P0 STG.E.U16 desc[UR36][R6.64+0x50], R46 ;  /* 0x0000502e06000986 */ /* 0x0001e2000c101524 */
[----:B------:R-:W-:Y:S01]  /*9f20*/  ISETP.GT.AND P0, PT, R0, 0x30, P2 ;  /* 0x000000300000780c */ /* 0x000fe20001704270 */
[----:B0-----:R-:W-:Y:S02]  /*9f30*/  @P3 IMAD.MOV.U32 R6, RZ, RZ, R14 ;  /* 0x000000ffff063224 */ /* 0x001fe400078e000e */
        /* <DEDUP_REMOVED lines=18> */
[----:B------:R-:W-:Y:S02]  /*a060*/  ISETP.GT.AND P5, PT, R0, 0x41, P1 ;  /* 0x000000410000780c */ /* 0x000fe40000fa4270 */
[----:B0-----:R-:W-:Y:S01]  /*a070*/  @P0 MOV R6, R14 ;  /* 0x0000000e00060202 */ /* 0x001fe20000000f00 */
        /* <DEDUP_REMOVED lines=78> */
[C---:B------:R-:W-:Y:S02]  /*a560*/  ISETP.GT.AND P3, PT, R0.reuse, 0x78, P1 ;  /* 0x000000780000780c */ /* 0x040fe40000f64270 */
[C---:B------:R-:W-:Y:S01]  /*a570*/  ISETP.GT.AND P1, PT, R0.reuse, 0x79, P1 ;  /* 0x000000790000780c */ /* 0x040fe20000f24270 */
[----:B------:R-:W-:Y:S01]  /*a580*/  @P4 STG.E.U16 desc[UR36][R4.64+0xe0], R80 ;  /* 0x0000e05004004986 */ /* 0x000fe2000c101524 */
[----:B------:R-:W-:-:S03]  /*a590*/  ISETP.GT.AND P4, PT, R0, 0x71, P2 ;  /* 0x000000710000780c */ /* 0x000fc60001784270 */
[----:B------:R-:W-:Y:S01]  /*a5a0*/  @P5 STG.E.U16 desc[UR36][R4.64+0xe2], R81 ;  /* 0x0000e25104005986 */ /* 0x000fe2000c101524 */
[C---:B------:R-:W-:Y:S02]  /*a5b0*/  ISETP.GT.AND P5, PT, R0.reuse, 0x78, P2 ;  /* 0x000000780000780c */ /* 0x040fe400017a4270 */
[----:B------:R-:W-:Y:S01]  /*a5c0*/  ISETP.GT.AND P2, PT, R0, 0x79, P2 ;  /* 0x000000790000780c */ /* 0x000fe20001744270 */
[----:B0-----:R-:W-:Y:S02]  /*a5d0*/  @P0 IMAD.MOV.U32 R6, RZ, RZ, R14 ;  /* 0x000000ffff060224 */ /* 0x001fe400078e000e */
[----:B------:R-:W-:-:S05]  /*a5e0*/  @P0 IMAD.MOV.U32 R7, RZ, RZ, R15 ;  /* 0x000000ffff070224 */ /* 0x000fca00078e000f */
[----:B------:R0:W-:Y:S02]  /*a5f0*/  @P0 STG.E.U16 desc[UR36][R6.64+0xe0], R82 ;  /* 0x0000e05206000986 */ /* 0x0001e4000c101524 */
[----:B0-----:R-:W-:Y:S01]  /*a600*/  @P4 MOV R6, R14 ;  /* 0x0000000e00064202 */ /* 0x001fe20000000f00 */
[----:B------:R-:W-:-:S05]  /*a610*/  @P4 IMAD.MOV.U32 R7, RZ, RZ, R15 ;  /* 0x000000ffff074224 */ /* 0x000fca00078e000f */
[----:B------:R-:W-:Y:S04]  /*a620*/  @P4 STG.E.U16 desc[UR36][R6.64+0xe2], R83 ;  /* 0x0000e25306004986 */ /* 0x000fe8000c101524 */
[----:B------:R-:W-:Y:S04]  /*a630*/  @P3 STG.E.U16 desc[UR36][R4.64+0xf0], R84 ;  /* 0x0000f05404003986 */ /* 0x000fe8000c101524 */
[----:B------:R0:W-:Y:S02]  /*a640*/  @P1 STG.E.U16 desc[UR36][R4.64+0xf2], R85 ;  /* 0x0000f25504001986 */ /* 0x0001e4000c101524 */
[----:B0-----:R-:W-:-:S02]  /*a650*/  @P5 IMAD.MOV.U32 R4, RZ, RZ, R14 ;  /* 0x000000ffff045224 */ /* 0x001fc400078e000e */
[----:B------:R-:W-:-:S05]  /*a660*/  @P5 IMAD.MOV.U32 R5, RZ, RZ, R15 ;  /* 0x000000ffff055224 */ /* 0x000fca00078e000f */
[----:B------:R0:W-:Y:S04]  /*a670*/  @P5 STG.E.U16 desc[UR36][R4.64+0xf0], R86 ;  /* 0x0000f05604005986 */ /* 0x0001e8000c101524 */
[----:B------:R0:W-:Y:S02]  /*a680*/  @P2 STG.E.U16 desc[UR36][R14.64+0xf2], R87 ;  /* 0x0000f2570e002986 */ /* 0x0001e4000c101524 */
.L_x_287:
[----:B------:R-:W-:Y:S05]  /*a690*/  BSYNC B0 ;  /* 0x0000000000007941 */ /* 0x000fea0003800000 */
.L_x_35:
[----:B------:R-:W-:Y:S01]  /*a6a0*/  ULDC UR4, c[0x0][0xc] ;  /* 0x0000030000047ab9 */ /* 0x000fe20000000800 */
[----:B------:R-:W-:Y:S01]  /*a6b0*/  ULDC UR5, c[0x0][0x10] ;  /* 0x0000040000057ab9 */ /* 0x000fe20000000800 */
[----:B0-----:R-:W0:Y:S01]  /*a6c0*/  LDC R3, c[0x0][0x14] ;  /* 0x00000500ff037b82 */ /* 0x001e220000000800 */
[----:B------:R-:W-:Y:S01]  /*a6d0*/  UIMAD.WIDE.U32 UR4, UR4, UR5, URZ ;  /* 0x00000005040472a5 */ /* 0x000fe2000f8e003f */
[----:B------:R-:W-:Y:S01]  /*a6e0*/  PRMT R0, RZ, 0x7610, R0 ;  /* 0x00007610ff007816 */ /* 0x000fe20000000000 */
[----:B-----5:R-:W-:Y:S02]  /*a6f0*/  IMAD.MOV.U32 R154, RZ, RZ, -0x1 ;  /* 0xffffffffff9a7424 */ /* 0x020fe400078e00ff */
[----:B------:R-:W-:Y:S02]  /*a700*/  IMAD.MOV.U32 R23, RZ, RZ, -0x1 ;  /* 0xffffffffff177424 */ /* 0x000fe400078e00ff */
[----:B0-----:R-:W-:-:S04]  /*a710*/  IMAD.WIDE.U32 R16, R3, UR4, R16 ;  /* 0x0000000403107c25 */ /* 0x001fc8000f8e0010 */
[----:B------:R-:W-:Y:S01]  /*a720*/  IMAD R3, R3, UR5, RZ ;  /* 0x0000000503037c24 */ /* 0x000fe2000f8e02ff */
[----:B------:R-:W-:Y:S02]  /*a730*/  ULDC.64 UR4, c[0x0][0x650] ;  /* 0x0001940000047ab9 */ /* 0x000fe40000000a00 */
[----:B------:R-:W-:Y:S01]  /*a740*/  ISETP.GE.U32.AND P0, PT, R16, UR4, PT ;  /* 0x0000000410007c0c */ /* 0x000fe2000bf06070 */
[----:B------:R-:W-:-:S05]  /*a750*/  IMAD.IADD R17, R17, 0x1, R3 ;  /* 0x0000000111117824 */ /* 0x000fca00078e0203 */
[----:B------:R-:W-:-:S13]  /*a760*/  ISETP.GE.U32.AND.EX P0, PT, R17, UR5, PT, P0 ;  /* 0x0000000511007c0c */ /* 0x000fda000bf06100 */
[----:B------:R-:W-:Y:S05]  /*a770*/  @P0 BRA `(.L_x_288) ;  /* 0x0000000400640947 */ /* 0x000fea0003800000 */
[----:B------:R-:W0:Y:S01]  /*a780*/  S2R R12, SR_CTAID.X ;  /* 0x00000000000c7919 */ /* 0x000e220000002500 */
[----:B-12---:R-:W1:Y:S01]  /*a790*/  LDC.64 R10, c[0x0][0x628] ;  /* 0x00018a00ff0a7b82 */ /* 0x006e620000000a00 */
[----:B------:R-:W-:Y:S01]  /*a7a0*/  ULDC UR4, c[0x0][0x150] ;  /* 0x0000540000047ab9 */ /* 0x000fe20000000800 */
[----:B------:R-:W-:Y:S01]  /*a7b0*/  IMAD.MOV.U32 R8, RZ, RZ, R16 ;  /* 0x000000ffff087224 */ /* 0x000fe200078e0010 */
[----:B------:R-:W2:Y:S01]  /*a7c0*/  S2R R24, SR_CTAID.Y ;  /* 0x0000000000187919 */ /* 0x000ea20000002600 */
[----:B------:R-:W-:-:S04]  /*a7d0*/  IMAD.MOV.U32 R9, RZ, RZ, R17 ;  /* 0x000000ffff097224 */ /* 0x000fc800078e0011 */
[----:B------:R-:W2:Y:S08]  /*a7e0*/  LDC R21, c[0x0][0x144] ;  /* 0x00005100ff157b82 */ /* 0x000eb00000000800 */
[----:B------:R-:W2:Y:S08]  /*a7f0*/  LDC R0, c[0x0][0x630] ;  /* 0x00018c00ff007b82 */ /* 0x000eb00000000800 */
[----:B------:R-:W2:Y:S01]  /*a800*/  LDC.64 R14, c[0x0][0x620] ;  /* 0x00018800ff0e7b82 */ /* 0x000ea20000000a00 */
[----:B-1----:R-:W-:-:S04]  /*a810*/  ISETP.NE.U32.AND P0, PT, R10, RZ, PT ;  /* 0x000000ff0a00720c */ /* 0x002fc80003f05070 */
[----:B------:R-:W-:Y:S02]  /*a820*/  ISETP.NE.AND.EX P0, PT, R11, RZ, PT, P0 ;  /* 0x000000ff0b00720c */ /* 0x000fe40003f05300 */
[----:B0-----:R-:W-:-:S05]  /*a830*/  I2FP.F32.U32 R3, R12 ;  /* 0x0000000c00037245 */ /* 0x001fca0000201000 */
[----:B------:R-:W-:-:S04]  /*a840*/  FMUL R3, R3, UR4 ;  /* 0x0000000403037c20 */ /* 0x000fc80008400000 */
[----:B------:R0:W1:Y:S02]  /*a850*/  F2I.U32.TRUNC.NTZ R20, R3 ;  /* 0x0000000300147305 */ /* 0x000064000020f000 */
[----:B------:R-:W-:Y:S05]  /*a860*/  @!P0 BRA `(.L_x_289) ;  /* 0x0000000000288947 */ /* 0x000fea0003800000 */
[----:B0-----:R-:W0:Y:S02]  /*a870*/  LDC R3, c[0x0][0x634] ;  /* 0x00018d00ff037b82 */ /* 0x001e240000000800 */
[----:B0-----:R-:W-:-:S05]  /*a880*/  IADD3 R3, P0, R16, R3, RZ ;  /* 0x0000000310037210 */ /* 0x001fca0007f1e0ff */
        /* <DEDUP_REMOVED lines=8> */
.L_x_289:
[----:B------:R-:W5:Y:S01]  /*a910*/  LDC.64 R30, c[0x0][0x640] ;  /* 0x00019000ff1e7b82 */ /* 0x000f620000000a00 */
[-CC-:B--2---:R-:W-:Y:S01]  /*a920*/  SHF.R.U64 R23, R8, R0.reuse, R9.reuse ;  /* 0x0000000008177219 */ /* 0x184fe20000001209 */
[----:B-1----:R-:W-:Y:S01]  /*a930*/  IMAD.MOV R20, RZ, RZ, -R20 ;  /* 0x000000ffff147224 */ /* 0x002fe200078e0a14 */
[----:B------:R-:W-:Y:S01]  /*a940*/  SHF.R.U32.HI R0, RZ, R0, R9 ;  /* 0x00000000ff007219 */ /* 0x000fe20000011609 */
[----:B------:R-:W-:Y:S01]  /*a950*/  ULDC UR4, c[0x0][0x154] ;  /* 0x0000550000047ab9 */ /* 0x000fe20000000800 */
[----:B0-----:R-:W-:Y:S01]  /*a960*/  IADD3 R3, P0, RZ, -R23, RZ ;  /* 0x80000017ff037210 */ /* 0x001fe20007f1e0ff */
[----:B------:R-:W-:Y:S02]  /*a970*/  IMAD R26, R21, R20, R12 ;  /* 0x00000014151a7224 */ /* 0x000fe400078e020c */
[----:B------:R-:W0:Y:S01]  /*a980*/  LDC R6, c[0x0][0x618] ;  /* 0x00018600ff067b82 */ /* 0x000e220000000800 */
[----:B------:R-:W-:Y:S02]  /*a990*/  IMAD.MOV.U32 R7, RZ, RZ, 0x1 ;  /* 0x00000001ff077424 */ /* 0x000fe400078e00ff */
[----:B------:R-:W-:-:S04]  /*a9a0*/  IMAD.X R5, RZ, RZ, ~R0, P0 ;  /* 0x000000ffff057224 */ /* 0x000fc800000e0e00 */
[-C--:B------:R-:W-:Y:S01]  /*a9b0*/  IMAD R0, R5, R14.reuse, RZ ;  /* 0x0000000e05007224 */ /* 0x080fe200078e02ff */
[----:B------:R-:W1:Y:S01]  /*a9c0*/  LDC R8, c[0x0][0x608] ;  /* 0x00018200ff087b82 */ /* 0x000e620000000800 */
[----:B------:R-:W-:-:S04]  /*a9d0*/  IMAD.WIDE.U32 R4, R3, R14, R16 ;  /* 0x0000000e03047225 */ /* 0x000fc800078e0010 */
[----:B------:R-:W-:Y:S01]  /*a9e0*/  IMAD R3, R3, R15, R0 ;  /* 0x0000000f03037224 */ /* 0x000fe200078e0200 */
[----:B------:R-:W-:Y:S02]  /*a9f0*/  I2FP.F32.U32 R0, R24 ;  /* 0x0000001800007245 */ /* 0x000fe40000201000 */
[----:B------:R-:W2:Y:S01]  /*aa00*/  LDC R28, c[0x0][0x658] ;  /* 0x00019600ff1c7b82 */ /* 0x000ea20000000800 */
[----:B------:R-:W-:Y:S01]  /*aa10*/  IMAD.IADD R3, R5, 0x1, R3 ;  /* 0x0000000105037824 */ /* 0x000fe200078e0203 */
[----:B-----5:R-:W-:Y:S01]  /*aa20*/  ISETP.NE.U32.AND P0, PT, R30, RZ, PT ;  /* 0x000000ff1e00720c */ /* 0x020fe20003f05070 */
[----:B------:R-:W-:Y:S01]  /*aa30*/  FMUL R0, R0, UR4 ;  /* 0x0000000400007c20 */ /* 0x000fe20008400000 */
[----:B------:R-:W-:Y:S02]  /*aa40*/  IMAD.MOV.U32 R5, RZ, RZ, -0x1 ;  /* 0xffffffffff057424 */ /* 0x000fe400078e00ff */
[----:B------:R-:W-:Y:S01]  /*aa50*/  ISETP.NE.AND.EX P0, PT, R31, RZ, PT, P0 ;  /* 0x000000ff1f00720c */ /* 0x000fe20003f05300 */
[----:B------:R1:W2:Y:S01]  /*aa60*/  F2I.U32.TRUNC.NTZ R13, R0 ;  /* 0x00000000000d7305 */ /* 0x0002a2000020f000 */
[----:B------:R-:W3:Y:S01]  /*aa70*/  LDC R15, c[0x0][0x148] ;  /* 0x00005200ff0f7b82 */ /* 0x000ee20000000800 */
[----:B0-----:R-:W-:-:S02]  /*aa80*/  SHF.R.U64 R12, R4, R6, R3 ;  /* 0x00000006040c7219 */ /* 0x001fc40000001203 */
[----:B------:R-:W-:-:S05]  /*aa90*/  SHF.R.U32.HI R3, RZ, R6, R3 ;  /* 0x00000006ff037219 */ /* 0x000fca0000011603 */
[----:B------:R-:W0:Y:S01]  /*aaa0*/  LDC R20, c[0x0][0x600] ;  /* 0x00018000ff147b82 */ /* 0x000e220000000800 */
[-CC-:B-1----:R-:W-:Y:S02]  /*aab0*/  SHF.R.U64 R10, R12, R8.reuse, R3.reuse ;  /* 0x000000080c0a7219 */ /* 0x182fe40000001203 */
[----:B------:R-:W-:-:S05]  /*aac0*/  SHF.R.U32.HI R3, RZ, R8, R3 ;  /* 0x00000008ff037219 */ /* 0x000fca0000011603 */
[----:B------:R-:W1:Y:S01]  /*aad0*/  LDC R21, c[0x0][0x648] ;  /* 0x00019200ff157b82 */ /* 0x000e620000000800 */
[-C--:B--2---:R-:W-:Y:S02]  /*aae0*/  SHF.L.U32 R4, R5, R28.reuse, RZ ;  /* 0x0000001c05047219 */ /* 0x084fe400000006ff */
[-CC-:B------:R-:W-:Y:S02]  /*aaf0*/  SHF.R.U64 R14, R10, R28.reuse, R3.reuse ;  /* 0x0000001c0a0e7219 */ /* 0x180fe40000001203 */
[----:B------:R-:W-:Y:S02]  /*ab00*/  SHF.R.U32.HI R5, RZ, R28, R3 ;  /* 0x0000001cff057219 */ /* 0x000fe40000011603 */
[----:B------:R-:W-:Y:S01]  /*ab10*/  LOP3.LUT R153, RZ, R4, RZ, 0x33, !PT ;  /* 0x00000004ff997212 */ /* 0x000fe200078e33ff */
[----:B------:R-:W2:Y:S01]  /*ab20*/  LDC R25, c[0x0][0x638] ;  /* 0x00018e00ff197b82 */ /* 0x000ea20000000800 */
[----:B------:R-:W-:Y:S01]  /*ab30*/  SHF.L.U32 R28, R7, R28, RZ ;  /* 0x0000001c071c7219 */ /* 0x000fe200000006ff */
[----:B------:R-:W-:-:S06]  /*ab40*/  IMAD.MOV.U32 R4, RZ, RZ, R14 ;  /* 0x000000ffff047224 */ /* 0x000fcc00078e000e */
[----:B------:R-:W0:Y:S01]  /*ab50*/  LDC R27, c[0x0][0x610] ;  /* 0x00018400ff1b7b82 */ /* 0x000e220000000800 */
[----:B------:R-:W-:Y:S05]  /*ab60*/  @!P0 BRA `(.L_x_290) ;  /* 0x0000000000288947 */ /* 0x000fea0003800000 */
[----:B------:R-:W5:Y:S02]  /*ab70*/  LDC R3, c[0x0][0x64c] ;  /* 0x00019300ff037b82 */ /* 0x000f640000000800 */
[----:B-----5:R-:W-:-:S05]  /*ab80*/  IADD3 R3, P0, R14, R3, RZ ;  /* 0x000000030e037210 */ /* 0x020fca0007f1e0ff */
[----:B------:R-:W-:-:S04]  /*ab90*/  IMAD.X R11, RZ, RZ, R5, P0 ;  /* 0x000000ffff0b7224 */ /* 0x000fc800000e0605 */
[----:B------:R-:W-:-:S04]  /*aba0*/  IMAD.WIDE.U32 R4, R11, R30, RZ ;  /* 0x0000001e0b047225 */ /* 0x000fc800078e00ff */
[----:B------:R-:W-:-:S04]  /*abb0*/  IMAD.WIDE.U32 R6, P0, R3, R31, R4 ;  /* 0x0000001f03067225 */ /* 0x000fc80007800004 */
[----:B------:R-:W-:Y:S01]  /*abc0*/  IMAD.WIDE.U32 R4, R3, R30, RZ ;  /* 0x0000001e03047225 */ /* 0x000fe200078e00ff */
[----:B------:R-:W-:-:S03]  /*abd0*/  MOV R8, R7 ;  /* 0x0000000700087202 */ /* 0x000fc60000000f00 */
[----:B------:R-:W-:Y:S01]  /*abe0*/  IMAD.X R9, RZ, RZ, RZ, P0 ;  /* 0x000000ffff097224 */ /* 0x000fe200000e06ff */
[----:B------:R-:W-:-:S05]  /*abf0*/  IADD3 RZ, P0, R5, R6, RZ ;  /* 0x0000000605ff7210 */ /* 0x000fca0007f1e0ff */
[----:B------:R-:W-:-:S08]  /*ac00*/  IMAD.WIDE.U32.X R4, R11, R31, R8, P0 ;  /* 0x0000001f0b047225 */ /* 0x000fd000000e0408 */
.L_x_290:
[----:B------:R-:W-:Y:S01]  /*ac10*/  ISETP.NE.AND P0, PT, R2, 0x1, PT ;  /* 0x000000010200780c */ /* 0x000fe20003f05270 */
[----:B------:R-:W-:Y:S01]  /*ac20*/  IMAD.MOV R13, RZ, RZ, -R13 ;  /* 0x000000ffff0d7224 */ /* 0x000fe200078e0a0d */
[----:B-1----:R-:W-:Y:S01]  /*ac30*/  SHF.R.U64 R0, R4, R21, R5 ;  /* 0x0000001504007219 */ /* 0x002fe20000001205 */
[----:B0-----:R-:W-:Y:S01]  /*ac40*/  VIADD R5, R20, 0xffffffff ;  /* 0xffffffff14057836 */ /* 0x001fe20000000000 */
[----:B------:R-:W-:-:S03]  /*ac50*/  LOP3.LUT R153, R10, R153, RZ, 0xc0, !PT ;  /* 0x000000990a997212 */ /* 0x000fc600078ec0ff */
[----:B------:R-:W-:Y:S01]  /*ac60*/  IMAD.MOV R3, RZ, RZ, -R0 ;  /* 0x000000ffff037224 */ /* 0x000fe200078e0a00 */
[----:B------:R-:W-:Y:S01]  /*ac70*/  LOP3.LUT R5, R12, R5, RZ, 0xc0, !PT ;  /* 0x000000050c057212 */ /* 0x000fe200078ec0ff */
[----:B------:R-:W-:Y:S02]  /*ac80*/  IMAD R153, R28, R0, R153 ;  /* 0x000000001c997224 */ /* 0x000fe400078e0299 */
[----:B--2---:R-:W-:Y:S02]  /*ac90*/  IMAD R0, R3, R25, R14 ;  /* 0x0000001903007224 */ /* 0x004fe400078e020e */
[----:B---3--:R-:W-:Y:S02]  /*aca0*/  @P0 IMAD R26, R15, R13, R24 ;  /* 0x0000000d0f1a0224 */ /* 0x008fe400078e0218 */
[----:B------:R-:W-:Y:S02]  /*acb0*/  IMAD R4, R0, R20, R5 ;  /* 0x0000001400047224 */ /* 0x000fe400078e0205 */
[----:B------:R-:W-:-:S02]  /*acc0*/  IMAD R153, R153, R27, R26 ;  /* 0x0000001b99997224 */ /* 0x000fc400078e021a */
[----:B------:R-:W-:-:S03]  /*acd0*/  IMAD.MOV.U32 R3, RZ, RZ, 0x1 ;  /* 0x00000001ff037424 */ /* 0x000fc600078e00ff */
[----:B------:R-:W-:Y:S02]  /*ace0*/  SEL R154, R4, R153, !P0 ;  /* 0x00000099049a7207 */ /* 0x000fe40004000000 */
[----:B------:R-:W-:Y:S02]  /*acf0*/  PRMT R0, R3, 0x7610, R0 ;  /* 0x0000761003007816 */ /* 0x000fe40000000000 */
[----:B------:R-:W-:-:S07]  /*ad00*/  SEL R153, R153, R4, !P0 ;  /* 0x0000000499997207 */ /* 0x000fce0004000000 */
.L_x_288:
[----:B------:R-:W-:-:S13]  /*ad10*/  LOP3.LUT P0, RZ, R0, 0xff, RZ, 0xc0, !PT ;  /* 0x000000ff00ff7812 */ /* 0x000fda000780c0ff */
[----:B------:R-:W-:Y:S05]  /*ad20*/  @P0 BRA `(.L_x_291) ;  /* 0xffffff6400700947 */ /* 0x000fea000383ffff */
[----:B------:R-:W-:Y:S05]  /*ad30*/  EXIT ;  /* 0x000000000000794d */ /* 0x000fea0003800000 */
.L_x_8:
        /* <DEDUP_REMOVED lines=9> */
[----:B------:R-:W-:Y:S02]  /*add0*/  IMAD.MOV.U32 R12, RZ, RZ, R16 ;  /* 0x000000ffff0c7224 */ /* 0x000fe400078e0010 */
[----:B------:R-:W-:-:S05]  /*ade0*/  IMAD.MOV.U32 R13, RZ, RZ, R17 ;  /* 0x000000ffff0d7224 */ /* 0x000fca00078e0011 */
[----:B------:R-:W1:Y:S08]  /*adf0*/  LDC R6, c[0x0][0x630] ;  /* 0x00018c00ff067b82 */ /* 0x000e700000000800 */
[----:B------:R-:W2:Y:S01]  /*ae00*/  LDC.64 R26, c[0x0][0x620] ;  /* 0x00018800ff1a7b82 */ /* 0x000ea20000000a00 */
[----:B0-----:R-:W-:-:S04]  /*ae10*/  ISETP.NE.U32.AND P0, PT, R14, RZ, PT ;  /* 0x000000ff0e00720c */ /* 0x001fc80003f05070 */
[----:B------:R-:W-:-:S13]  /*ae20*/  ISETP.NE.AND.EX P0, PT, R15, RZ, PT, P0 ;  /* 0x000000ff0f00720c */ /* 0x000fda0003f05300 */
[----:B-12---:R-:W-:Y:S05]  /*ae30*/  @!P0 BRA `(.L_x_293) ;  /* 0x0000000000288947 */ /* 0x006fea0003800000 */
[----:B------:R-:W0:Y:S02]  /*ae40*/  LDC R9, c[0x0][0x634] ;  /* 0x00018d00ff097b82 */ /* 0x000e240000000800 */
[----:B0-----:R-:W-:-:S04]  /*ae50*/  IADD3 R13, P0, R16, R9, RZ ;  /* 0x00000009100d7210 */ /* 0x001fc80007f1e0ff */
[----:B------:R-:W-:-:S05]  /*ae60*/  IADD3.X R21, RZ, R17, RZ, P0, !PT ;  /* 0x00000011ff157210 */ /* 0x000fca00007fe4ff */
[----:B------:R-:W-:-:S04]  /*ae70*/  IMAD.WIDE.U32 R8, R21, R14, RZ ;  /* 0x0000000e15087225 */ /* 0x000fc800078e00ff */
[----:B------:R-:W-:-:S04]  /*ae80*/  IMAD.WIDE.U32 R10, P0, R13, R15, R8 ;  /* 0x0000000f0d0a7225 */ /* 0x000fc80007800008 */
[----:B------:R-:W-:-:S04]  /*ae90*/  IMAD.WIDE.U32 R8, R13, R14, RZ ;  /* 0x0000000e0d087225 */ /* 0x000fc800078e00ff */
[----:B------:R-:W-:Y:S01]  /*aea0*/  IMAD.X R13, RZ, RZ, RZ, P0 ;  /* 0x000000ffff0d7224 */ /* 0x000fe200000e06ff */
[----:B------:R-:W-:Y:S01]  /*aeb0*/  IADD3 RZ, P0, R9, R10, RZ ;  /* 0x0000000a09ff7210 */ /* 0x000fe20007f1e0ff */
[----:B------:R-:W-:-:S04]  /*aec0*/  IMAD.MOV.U32 R12, RZ, RZ, R11 ;  /* 0x000000ffff0c7224 */ /* 0x000fc800078e000b */
[----:B------:R-:W-:-:S08]  /*aed0*/  IMAD.WIDE.U32.X R12, R21, R15, R12, P0 ;  /* 0x0000000f150c7225 */ /* 0x000fd000000e040c */
.L_x_293:
[----:B------:R-:W0:Y:S01]  /*aee0*/  LDC.64 R28, c[0x0][0x640] ;  /* 0x00019000ff1c7b82 */ /* 0x000e220000000a00 */
[-CC-:B------:R-:W-:Y:S01]  /*aef0*/  SHF.R.U64 R22, R12, R6.reuse, R13.reuse ;  /* 0x000000060c167219 */ /* 0x180fe2000000120d */
[----:B------:R-:W-:Y:S01]  /*af00*/  IMAD.MOV.U32 R30, RZ, RZ, 0x1 ;  /* 0x00000001ff1e7424 */ /* 0x000fe200078e00ff */
[----:B------:R-:W-:Y:S02]  /*af10*/  SHF.R.U32.HI R6, RZ, R6, R13 ;  /* 0x00000006ff067219 */ /* 0x000fe4000001160d */
        /* <DEDUP_REMOVED lines=8> */
[----:B------:R-:W-:Y:S01]  /*afa0*/  IMAD.IADD R9, R9, 0x1, R11 ;  /* 0x0000000109097824 */ /* 0x000fe200078e020b */
[----:B0-----:R-:W-:-:S04]  /*afb0*/  ISETP.NE.U32.AND P0, PT, R28, RZ, PT ;  /* 0x000000ff1c00720c */ /* 0x001fc80003f05070 */
[----:B------:R-:W-:Y:S02]  /*afc0*/  ISETP.NE.AND.EX P0, PT, R29, RZ, PT, P0 ;  /* 0x000000ff1d00720c */ /* 0x000fe40003f05300 */
[----:B------:R-:W0:Y:S01]  /*afd0*/  LDC R20, c[0x0][0x600] ;  /* 0x00018000ff147b82 */ /* 0x000e220000000800 */
[-CC-:B-1----:R-:W-:Y:S01]  /*afe0*/  SHF.R.U64 R14, R8, R10.reuse, R9.reuse ;  /* 0x0000000a080e7219 */ /* 0x182fe20000001209 */
[----:B------:R-:W-:Y:S01]  /*aff0*/  IMAD.MOV.U32 R8, RZ, RZ, -0x1 ;  /* 0xffffffffff087424 */ /* 0x000fe200078e00ff */
[----:B------:R-:W-:-:S05]  /*b000*/  SHF.R.U32.HI R9, RZ, R10, R9 ;  /* 0x0000000aff097219 */ /* 0x000fca0000011609 */
[----:B------:R-:W1:Y:S01]  /*b010*/  LDC R26, c[0x0][0x648] ;  /* 0x00019200ff1a7b82 */ /* 0x000e620000000800 */
[-CC-:B--2---:R-:W-:Y:S02]  /*b020*/  SHF.R.U64 R21, R14, R12.reuse, R9.reuse ;  /* 0x0000000c0e157219 */ /* 0x184fe40000001209 */
[----:B------:R-:W-:-:S05]  /*b030*/  SHF.R.U32.HI R6, RZ, R12, R9 ;  /* 0x0000000cff067219 */ /* 0x000fca0000011609 */
[----:B------:R-:W2:Y:S01]  /*b040*/  LDC R27, c[0x0][0x638] ;  /* 0x00018e00ff1b7b82 */ /* 0x000ea20000000800 */
[-C--:B---3--:R-:W-:Y:S02]  /*b050*/  SHF.L.U32 R8, R8, R25.reuse, RZ ;  /* 0x0000001908087219 */ /* 0x088fe400000006ff */
[-CC-:B------:R-:W-:Y:S02]  /*b060*/  SHF.R.U64 R23, R21, R25.reuse, R6.reuse ;  /* 0x0000001915177219 */ /* 0x180fe40000001206 */
[----:B------:R-:W-:Y:S02]  /*b070*/  LOP3.LUT R32, RZ, R8, RZ, 0x33, !PT ;  /* 0x00000008ff207212 */ /* 0x000fe400078e33ff */
[----:B------:R-:W-:Y:S01]  /*b080*/  SHF.R.U32.HI R9, RZ, R25, R6 ;  /* 0x00000019ff097219 */ /* 0x000fe20000011606 */
[----:B------:R-:W3:Y:S01]  /*b090*/  LDC R31, c[0x0][0x610] ;  /* 0x00018400ff1f7b82 */ /* 0x000ee20000000800 */
[----:B------:R-:W-:Y:S01]  /*b0a0*/  IMAD.MOV.U32 R8, RZ, RZ, R23 ;  /* 0x000000ffff087224 */ /* 0x000fe200078e0017 */
[----:B------:R-:W-:Y:S06]  /*b0b0*/  @!P0 BRA `(.L_x_294) ;  /* 0x0000000000288947 */ /* 0x000fec0003800000 */
[----:B------:R-:W4:Y:S02]  /*b0c0*/  LDC R6, c[0x0][0x64c] ;  /* 0x00019300ff067b82 */ /* 0x000f240000000800 */
[----:B----4-:R-:W-:-:S05]  /*b0d0*/  IADD3 R13, P0, R23, R6, RZ ;  /* 0x00000006170d7210 */ /* 0x010fca0007f1e0ff */
        /* <DEDUP_REMOVED lines=8> */
.L_x_294:
[----:B------:R-:W-:Y:S02]  /*b160*/  ISETP.NE.AND P0, PT, R2, 0x1, PT ;  /* 0x000000010200780c */ /* 0x000fe40003f05270 */
[----:B-1----:R-:W-:Y:S01]  /*b170*/  SHF.R.U64 R6, R8, R26, R9 ;  /* 0x0000001a08067219 */ /* 0x002fe20000001209 */
[----:B0-----:R-:W-:Y:S01]  /*b180*/  VIADD R9, R20, 0xffffffff ;  /* 0xffffffff14097836 */ /* 0x001fe20000000000 */
[----:B------:R-:W-:Y:S02]  /*b190*/  SHF.L.U32 R30, R30, R25, RZ ;  /* 0x000000191e1e7219 */ /* 0x000fe400000006ff */
[----:B------:R-:W-:Y:S01]  /*b1a0*/  LOP3.LUT R5, R21, R32, RZ, 0xc0, !PT ;  /* 0x0000002015057212 */ /* 0x000fe200078ec0ff */
[----:B------:R-:W-:-:S04]  /*b1b0*/  IMAD.MOV R8, RZ, RZ, -R6 ;  /* 0x000000ffff087224 */ /* 0x000fc800078e0a06 */
[----:B------:R-:W-:Y:S01]  /*b1c0*/  IMAD R6, R30, R6, R5 ;  /* 0x000000061e067224 */ /* 0x000fe200078e0205 */
[----:B------:R-:W-:Y:S01]  /*b1d0*/  LOP3.LUT R5, R14, R9, RZ, 0xc0, !PT ;  /* 0x000000090e057212 */ /* 0x000fe200078ec0ff */
[----:B------:R-:W-:Y:S02]  /*b1e0*/  @P0 IMAD R3, R7, R24, R4 ;  /* 0x0000001807030224 */ /* 0x000fe400078e0204 */
[----:B--2---:R-:W-:Y:S02]  /*b1f0*/  IMAD R4, R8, R27, R23 ;  /* 0x0000001b08047224 */ /* 0x004fe400078e0217 */
[----:B---3--:R-:W-:Y:S02]  /*b200*/  IMAD R3, R6, R31, R3 ;  /* 0x0000001f06037224 */ /* 0x008fe400078e0203 */
[----:B------:R-:W-:Y:S02]  /*b210*/  IMAD R4, R4, R20, R5 ;  /* 0x0000001404047224 */ /* 0x000fe400078e0205 */
[----:B------:R-:W-:-:S02]  /*b220*/  IMAD.MOV.U32 R8, RZ, RZ, 0x1 ;  /* 0x00000001ff087424 */ /* 0x000fc400078e00ff */
[----:B------:R-:W-:Y:S01]  /*b230*/  IMAD.MOV.U32 R6, RZ, RZ, R22 ;  /* 0x000000ffff067224 */ /* 0x000fe200078e0016 */
[----:B------:R-:W-:Y:S02]  /*b240*/  SEL R20, R4, R3, !P0 ;  /* 0x0000000304147207 */ /* 0x000fe40004000000 */
[----:B------:R-:W-:-:S07]  /*b250*/  SEL R21, R3, R4, !P0 ;  /* 0x0000000403157207 */ /* 0x000fce0004000000 */
.L_x_292:
[----:B------:R-:W-:-:S08]  /*b260*/  NOP ;  /* 0x0000000000007918 */ /* 0x000fd00000000000 */
[----:B------:R-:W0:-:S00]  /*b270*/  USETMAXREG.DEALLOC.CTAPOOL 0x28 ;  /* 0x00000028000079c8 */ /* 0x000e0000080e0500 */
[----:B0-----:R-:W-:-:S13]  /*b280*/  ISETP.NE.AND P0, PT, R0, RZ, PT ;  /* 0x000000ff0000720c */ /* 0x001fda0003f05270 */
[----:B------:R-:W-:Y:S05]  /*b290*/  @P0 EXIT ;  /* 0x000000000000094d */ /* 0x000fea0003800000 */
[----:B------:R-:W-:Y:S01]  /*b2a0*/  LOP3.LUT P0, RZ, R8, 0xff, RZ, 0xc0, !PT ;  /* 0x000000ff08ff7812 */ /* 0x000fe2000780c0ff */
[----:B------:R-:W-:Y:S02]  /*b2b0*/  IMAD.MOV.U32 R0, RZ, RZ, 0x1 ;  /* 0x00000001ff007424 */ /* 0x000fe400078e00ff */
[----:B------:R-:W-:-:S10]  /*b2c0*/  IMAD.MOV.U32 R3, RZ, RZ, RZ ;  /* 0x000000ffff037224 */ /* 0x000fd400078e00ff */
[----:B------:R-:W-:Y:S05]  /*b2d0*/  @!P0 BRA `(.L_x_295) ;  /* 0x0000000c00448947 */ /* 0x000fea0003800000 */
[----:B------:R-:W0:Y:S01]  /*b2e0*/  LDC R0, c[0x0][0x28c] ;  /* 0x0000a300ff007b82 */ /* 0x000e220000000800 */
[----:B------:R-:W1:Y:S01]  /*b2f0*/  S2R R12, SR_CgaCtaId ;  /* 0x00000000000c7919 */ /* 0x000e620000008800 */
[----:B------:R-:W-:Y:S01]  /*b300*/  ULDC UR5, c[0x0][0x600] ;  /* 0x0001800000057ab9 */ /* 0x000fe20000000800 */
[----:B------:R-:W-:Y:S01]  /*b310*/  ULDC UR4, c[0x0][0xc] ;  /* 0x0000030000047ab9 */ /* 0x000fe20000000800 */
[----:B------:R-:W-:Y:S01]  /*b320*/  UIADD3 UR16, UR5, -0x1, URZ ;  /* 0xffffffff05107890 */ /* 0x000fe2000fffe03f */
[----:B------:R-:W-:Y:S01]  /*b330*/  BSSY B0, `(.L_x_295) ;  /* 0x00000cb000007945 */ /* 0x000fe20003800000 */
[----:B------:R-:W-:Y:S01]  /*b340*/  ULDC UR6, c[0x0][0x658] ;  /* 0x0001960000067ab9 */ /* 0x000fe20000000800 */
[----:B------:R-:W-:Y:S01]  /*b350*/  ULDC UR5, c[0x0][0x10] ;  /* 0x0000040000057ab9 */ /* 0x000fe20000000800 */
[----:B------:R-:W-:Y:S01]  /*b360*/  UMOV UR7, 0xffffffff ;  /* 0xffffffff00077882 */ /* 0x000fe20000000000 */
[----:B------:R-:W-:Y:S01]  /*b370*/  UMOV UR8, 0x1 ;  /* 0x0000000100087882 */ /* 0x000fe20000000000 */
[----:B------:R-:W-:Y:S01]  /*b380*/  UIMAD.WIDE.U32 UR4, UR4, UR5, URZ ;  /* 0x00000005040472a5 */ /* 0x000fe2000f8e003f */
[----:B------:R-:W-:Y:S01]  /*b390*/  IMAD.MOV.U32 R9, RZ, RZ, 0x1 ;  /* 0x00000001ff097424 */ /* 0x000fe200078e00ff */
[----:B------:R-:W-:Y:S01]  /*b3a0*/  USHF.L.U32 UR7, UR7, UR6, URZ ;  /* 0x0000000607077299 */ /* 0x000fe2000800063f */
[----:B------:R-:W-:Y:S01]  /*b3b0*/  LOP3.LUT R8, R19, 0x2, RZ, 0xfc, !PT ;  /* 0x0000000213087812 */ /* 0x000fe200078efcff */
[----:B------:R-:W-:-:S02]  /*b3c0*/  USHF.L.U32 UR18, UR8, UR6, URZ ;  /* 0x0000000608127299 */ /* 0x000fc4000800063f */
[----:B------:R-:W-:Y:S01]  /*b3d0*/  ULOP3.LUT UR17, URZ, UR7, URZ, 0x33, !UPT ;  /* 0x000000073f117292 */ /* 0x000fe2000f8e333f */
[----:B------:R-:W-:Y:S01]  /*b3e0*/  ULDC UR6, c[0x0][0x14] ;  /* 0x0000050000067ab9 */ /* 0x000fe20000000800 */
[----:B------:R-:W-:Y:S01]  /*b3f0*/  ULDC.64 UR22, c[0x0][0x198] ;  /* 0x0000660000167ab9 */ /* 0x000fe20000000a00 */
[----:B------:R-:W-:Y:S02]  /*b400*/  UIMAD.WIDE.U32 UR20, UR4, UR6, URZ ;  /* 0x00000006041472a5 */ /* 0x000fe4000f8e003f */
[----:B------:R-:W-:Y:S01]  /*b410*/  UIMAD UR13, UR5, UR6, URZ ;  /* 0x00000006050d72a4 */ /* 0x000fe2000f8e023f */
[----:B0-----:R-:W-:-:S03]  /*b420*/  VIADD R0, R0, 0x1f ;  /* 0x0000001f00007836 */ /* 0x001fc60000000000 */
[----:B------:R-:W-:Y:S02]  /*b430*/  UIADD3 UR13, UR21, UR13, URZ ;  /* 0x0000000d150d7290 */ /* 0x000fe4000fffe03f */
[----:B------:R-:W-:-:S04]  /*b440*/  SHF.R.S32.HI R3, RZ, 0x1f, R0 ;  /* 0x0000001fff037819 */ /* 0x000fc80000011400 */
[----:B------:R-:W-:Y:S01]  /*b450*/  LEA.HI R10, R3, R0, RZ, 0x5 ;  /* 0x00000000030a7211 */ /* 0x000fe200078f28ff */
[C---:B-1----:R-:W-:Y:S01]  /*b460*/  IMAD.SHL.U32 R11, R12.reuse, 0x20, RZ ;  /* 0x000000200c0b7824 */ /* 0x042fe200078e00ff */
[----:B------:R-:W-:Y:S01]  /*b470*/  MOV R3, RZ ;  /* 0x000000ff00037202 */ /* 0x000fe20000000f00 */
[----:B------:R-:W-:Y:S01]  /*b480*/  IMAD.SHL.U32 R12, R12, 0x400, RZ ;  /* 0x000004000c0c7824 */ /* 0x000fe200078e00ff */
[----:B------:R-:W-:Y:S01]  /*b490*/  SHF.R.S32.HI R10, RZ, 0x5, R10 ;  /* 0x00000005ff0a7819 */ /* 0x000fe2000001140a */
[----:B------:R-:W-:Y:S01]  /*b4a0*/  IMAD.MOV.U32 R0, RZ, RZ, 0x1 ;  /* 0x00000001ff007424 */ /* 0x000fe200078e00ff */
[----:B------:R-:W-:Y:S02]  /*b4b0*/  LOP3.LUT R11, R11, 0x60, RZ, 0xc0, !PT ;  /* 0x000000600b0b7812 */ /* 0x000fe400078ec0ff */
[----:B------:R-:W-:Y:S01]  /*b4c0*/  LOP3.LUT R12, R12, 0xc00, RZ, 0xc0, !PT ;  /* 0x00000c000c0c7812 */ /* 0x000fe200078ec0ff */
[----:B------:R-:W-:-:S07]  /*b4d0*/  VIADD R13, R10, 0x1 ;  /* 0x000000010a0d7836 */ /* 0x000fce0000000000 */
.L_x_306:
[----:B------:R-:W-:-:S03]  /*b4e0*/  UMOV UR4, 0xffffffff ;  /* 0xffffffff00047882 */ /* 0x000fc60000000000 */
[----:B------:R-:W-:Y:S05]  /*b4f0*/  BRA.DIV UR4, `(.L_x_296) ;  /* 0x0000001204587947 */ /* 0x000fea000b800000 */
[----:B------:R-:W-:-:S13]  /*b500*/  ELECT P6, URZ, PT ;  /* 0x00000000003f782f */ /* 0x000fda00038c0000 */
.L_x_322:
[----:B------:R-:W0:Y:S01]  /*b510*/  LDC R4, c[0x0][0x28c] ;  /* 0x0000a300ff047b82 */ /* 0x000e220000000800 */
[----:B------:R-:W-:Y:S01]  /*b520*/  BSSY B1, `(.L_x_297) ;  /* 0x0000038000017945 */ /* 0x000fe20003800000 */
[----:B0-----:R-:W-:-:S13]  /*b530*/  ISETP.LT.OR P6, PT, R4, 0x1, !P6 ;  /* 0x000000010400780c */ /* 0x001fda00077c1670 */
[----:B------:R-:W-:Y:S05]  /*b540*/  @P6 BRA `(.L_x_298) ;  /* 0x0000000000d46947 */ /* 0x000fea0003800000 */
[----:B------:R-:W-:Y:S02]  /*b550*/  IMAD.SHL.U32 R21, R21, 0x100, RZ ;  /* 0x0000010015157824 */ /* 0x000fe400078e00ff */
[----:B------:R-:W-:Y:S02]  /*b560*/  IMAD R20, R20, 0x80, R11 ;  /* 0x0000008014147824 */ /* 0x000fe400078e020b */
[----:B------:R-:W-:Y:S02]  /*b570*/  IMAD.MOV.U32 R24, RZ, RZ, RZ ;  /* 0x000000ffff187224 */ /* 0x000fe400078e00ff */
[----:B------:R-:W-:Y:S02]  /*b580*/  IMAD.MOV.U32 R4, RZ, RZ, R13 ;  /* 0x000000ffff047224 */ /* 0x000fe400078e000d */
[----:B------:R-:W-:Y:S02]  /*b590*/  IMAD.MOV.U32 R5, RZ, RZ, R0 ;  /* 0x000000ffff057224 */ /* 0x000fe400078e0000 */
[----:B------:R-:W-:-:S07]  /*b5a0*/  IMAD.MOV.U32 R7, RZ, RZ, R3 ;  /* 0x000000ffff077224 */ /* 0x000fce00078e0003 */
.L_x_301:
[----:B------:R-:W0:Y:S01]  /*b5b0*/  S2R R15, SR_CgaCtaId ;  /* 0x00000000000f7919 */ /* 0x000e220000008800 */
[----:B------:R-:W-:Y:S02]  /*b5c0*/  MOV R14, 0x400 ;  /* 0x00000400000e7802 */ /* 0x000fe40000000f00 */
[----:B------:R-:W-:Y:S02]  /*b5d0*/  LOP3.LUT P1, RZ, R18, 0x7f, RZ, 0xc0, !PT ;  /* 0x0000007f12ff7812 */ /* 0x000fe4000782c0ff */
[----:B0-----:R-:W-:Y:S02]  /*b5e0*/  LEA R22, R15, R14, 0x18 ;  /* 0x0000000e0f167211 */ /* 0x001fe400078ec0ff */
[----:B------:R-:W-:-:S09]  /*b5f0*/  SHF.L.U32 R14, R5, 0x1f, RZ ;  /* 0x0000001f050e7819 */ /* 0x000fd200000006ff */
[----:B------:R-:W0:Y:S01]  /*b600*/  @!P1 LDC R15, c[0x0][0x500] ;  /* 0x00014000ff0f9b82 */ /* 0x000e220000000800 */
[----:B------:R-:W-:-:S04]  /*b610*/  LEA R23, R7, R22, 0x3 ;  /* 0x0000001607177211 */ /* 0x000fc800078e18ff */
[----:B------:R-:W1:Y:S02]  /*b620*/  SYNCS.PHASECHK.TRANS64.TRYWAIT P0, [R23+URZ+0x48], R14 ;  /* 0x0000480e170075a7 */ /* 0x000e64000800017f */
[----:B-1----:R-:W-:Y:S05]  /*b630*/  @!P0 BRA `(.L_x_299) ;  /* 0x0000001000288947 */ /* 0x002fea0003800000 */
.L_x_323:
[----:B-1----:R-:W-:Y:S01]  /*b640*/  PRMT R14, R8, 0x9910, RZ ;  /* 0x00009910080e7816 */ /* 0x002fe200000000ff */
[----:B0-----:R0:W-:Y:S03]  /*b650*/  @!P1 SYNCS.ARRIVE.TRANS64 RZ, [R23+URZ], R15 ;  /* 0x0000000f17ff99a7 */ /* 0x0011e6000800003f */
[----:B------:R-:W-:-:S13]  /*b660*/  ISETP.NE.AND P0, PT, R14, 0x2, PT ;  /* 0x000000020e00780c */ /* 0x000fda0003f05270 */
[----:B0-----:R-:W-:Y:S05]  /*b670*/  @P0 BRA `(.L_x_300) ;  /* 0x0000000000040947 */ /* 0x001fea0003800000 */
[----:B------:R-:W-:Y:S01]  /*b680*/  BPT.TRAP 0x1 ;  /* 0x000000040000795c */ /* 0x000fe20000300000 */
.L_x_300:
[----:B------:R-:W-:Y:S01]  /*b690*/  IMAD R14, R7, 0x1000, R12 ;  /* 0x00001000070e7824 */ /* 0x000fe200078e020c */
[----:B------:R-:W-:Y:S01]  /*b6a0*/  R2UR UR9, R23 ;  /* 0x00000000170972ca */ /* 0x000fe200000e0000 */
[--C-:B------:R-:W-:Y:S01]  /*b6b0*/  IMAD R15, R7, 0x4000, R22.reuse ;  /* 0x00004000070f7824 */ /* 0x100fe200078e0216 */
[----:B------:R-:W-:Y:S01]  /*b6c0*/  UIADD3 UR4, UP0, UR22, 0xf0, URZ ;  /* 0x000000f016047890 */ /* 0x000fe2000ff1e03f */
[----:B------:R-:W-:Y:S01]  /*b6d0*/  IMAD R14, R14, 0x2, R22 ;  /* 0x000000020e0e7824 */ /* 0x000fe200078e0216 */
[----:B------:R-:W-:Y:S01]  /*b6e0*/  R2UR UR11, R21 ;  /* 0x00000000150b72ca */ /* 0x000fe200000e0000 */
[----:B------:R-:W-:Y:S01]  /*b6f0*/  VIADD R4, R4, 0xffffffff ;  /* 0xffffffff04047836 */ /* 0x000fe20000000000 */
[----:B------:R-:W-:Y:S01]  /*b700*/  R2UR UR5, R15 ;  /* 0x000000000f0572ca */ /* 0x000fe200000e0000 */
[----:B------:R-:W-:Y:S01]  /*b710*/  UIADD3 UR24, UP1, UR22, 0x1f0, URZ ;  /* 0x000001f016187890 */ /* 0x000fe2000ff3e03f */
[----:B------:R-:W-:Y:S01]  /*b720*/  R2UR UR8, R14 ;  /* 0x000000000e0872ca */ /* 0x000fe200000e0000 */
[----:B------:R-:W-:Y:S01]  /*b730*/  VIADD R7, R7, 0x1 ;  /* 0x0000000107077836 */ /* 0x000fe20000000000 */
[----:B------:R-:W-:Y:S01]  /*b740*/  R2UR UR10, R24 ;  /* 0x00000000180a72ca */ /* 0x000fe200000e0000 */
[----:B------:R-:W-:Y:S01]  /*b750*/  UIADD3.X UR25, URZ, UR23, URZ, UP1, !UPT ;  /* 0x000000173f197290 */ /* 0x000fe20008ffe43f */
[----:B------:R-:W-:Y:S01]  /*b760*/  R2UR UR12, R6 ;  /* 0x00000000060c72ca */ /* 0x000fe200000e0000 */
[----:B------:R-:W-:Y:S01]  /*b770*/  UMOV UR6, 0x0 ;  /* 0x0000000000067882 */ /* 0x000fe20000000000 */
[----:B------:R-:W-:Y:S01]  /*b780*/  R2UR UR19, R20 ;  /* 0x00000000141372ca */ /* 0x000fe200000e0000 */
[----:B------:R-:W-:Y:S01]  /*b790*/  UMOV UR7, 0x10000000 ;  /* 0x1000000000077882 */ /* 0x000fe20000000000 */
[----:B------:R-:W-:Y:S01]  /*b7a0*/  ISETP.GT.AND P1, PT, R4, 0x1, PT ;  /* 0x000000010400780c */ /* 0x000fe20003f24270 */
[----:B------:R-:W-:Y:S01]  /*b7b0*/  UMOV UR26, 0xf0000 ;  /* 0x000f0000001a7882 */ /* 0x000fe20000000000 */
[C---:B------:R-:W-:Y:S01]  /*b7c0*/  ISETP.NE.AND P0, PT, R7.reuse, 0x9, PT ;  /* 0x000000090700780c */ /* 0x040fe20003f05270 */
[----:B------:R-:W-:Y:S01]  /*b7d0*/  UIADD3 UR14, UR5, 0x180, URZ ;  /* 0x00000180050e7890 */ /* 0x000fe2000fffe03f */
[----:B------:R-:W-:Y:S01]  /*b7e0*/  VIADD R24, R24, 0x20 ;  /* 0x0000002018187836 */ /* 0x000fe20000000000 */
[----:B------:R-:W-:Y:S01]  /*b7f0*/  UIADD3.X UR5, URZ, UR23, URZ, UP0, !UPT ;  /* 0x000000173f057290 */ /* 0x000fe200087fe43f */
[----:B------:R-:W-:Y:S01]  /*b800*/  SEL R14, RZ, 0x1, P0 ;  /* 0x00000001ff0e7807 */ /* 0x000fe20000000000 */
[----:B------:R-:W-:Y:S01]  /*b810*/  UIADD3 UR15, UR8, 0x24180, URZ ;  /* 0x00024180080f7890 */ /* 0x000fe2000fffe03f */
[----:B------:R-:W-:-:S02]  /*b820*/  SEL R7, R7, RZ, P0 ;  /* 0x000000ff07077207 */ /* 0x000fc40000000000 */
[----:B------:R-:W-:Y:S01]  /*b830*/  UMOV UR8, UR14 ;  /* 0x0000000e00087c82 */ /* 0x000fe20008000000 */
[----:B------:R-:W-:-:S03]  /*b840*/  LOP3.LUT R5, R5, R14, RZ, 0x3c, !PT ;  /* 0x0000000e05057212 */ /* 0x000fc600078e3cff */
[----:B------:R0:W-:Y:S02]  /*b850*/  UTMALDG.3D [UR8], [UR4], desc[UR6] ;  /* 0x00000608040075b4 */ /* 0x0001e40008011000 */
[----:B0-----:R-:W-:Y:S01]  /*b860*/  UMOV UR8, UR15 ;  /* 0x0000000f00087c82 */ /* 0x001fe20008000000 */
[----:B------:R-:W-:Y:S02]  /*b870*/  UMOV UR11, UR19 ;  /* 0x00000013000b7c82 */ /* 0x000fe40008000000 */
[----:B------:R0:W-:Y:S02]  /*b880*/  UTMALDG.3D.MULTICAST [UR8], [UR24], UR26, desc[UR6] ;  /* 0x00000608180073b4 */ /* 0x0001e4000801181a */
[----:B0-----:R-:W-:Y:S05]  /*b890*/  @P1 BRA `(.L_x_301) ;  /* 0xfffffffc00441947 */ /* 0x001fea000383ffff */
.L_x_298:
[----:B------:R-:W-:Y:S05]  /*b8a0*/  BSYNC B1 ;  /* 0x0000000000017941 */ /* 0x000fea0003800000 */
.L_x_297:
[----:B------:R-:W-:Y:S01]  /*b8b0*/  LOP3.LUT P1, RZ, R9, 0xff, RZ, 0xc0, !PT ;  /* 0x000000ff09ff7812 */ /* 0x000fe2000782c0ff */
[C---:B------:R-:W-:Y:S01]  /*b8c0*/  IMAD.IADD R6, R10.reuse, 0x1, R3 ;  /* 0x000000010a067824 */ /* 0x040fe200078e0203 */
[----:B------:R-:W-:Y:S01]  /*b8d0*/  ULDC.64 UR4, c[0x0][0x650] ;  /* 0x0001940000047ab9 */ /* 0x000fe20000000a00 */
[----:B------:R-:W-:Y:S01]  /*b8e0*/  ISETP.GE.U32.AND P2, PT, R10, 0x9, PT ;  /* 0x000000090a00780c */ /* 0x000fe20003f46070 */
[----:B------:R-:W-:Y:S01]  /*b8f0*/  BSSY B1, `(.L_x_302) ;  /* 0x000006c000017945 */ /* 0x000fe20003800000 */
[----:B------:R-:W-:Y:S01]  /*b900*/  IMAD.MOV.U32 R21, RZ, RZ, -0x1 ;  /* 0xffffffffff157424 */ /* 0x000fe200078e00ff */
[----:B------:R-:W-:Y:S01]  /*b910*/  ISETP.GT.U32.AND P0, PT, R6, 0x8, PT ;  /* 0x000000080600780c */ /* 0x000fe20003f04070 */
[----:B------:R-:W-:Y:S01]  /*b920*/  IMAD.MOV.U32 R20, RZ, RZ, -0x1 ;  /* 0xffffffffff147424 */ /* 0x000fe200078e00ff */
[----:B------:R-:W-:Y:S02]  /*b930*/  PRMT R9, RZ, 0x7610, R9 ;  /* 0x00007610ff097816 */ /* 0x000fe40000000009 */
[----:B------:R-:W-:-:S03]  /*b940*/  ISETP.LT.U32.AND P0, PT, R10, 0x9, P0 ;  /* 0x000000090a00780c */ /* 0x000fc60000701070 */
[----:B------:R-:W0:Y:S01]  /*b950*/  @P1 S2R R5, SR_CgaCtaId ;  /* 0x0000000000051919 */ /* 0x000e220000008800 */
[----:B------:R-:W-:-:S04]  /*b960*/  @P1 MOV R4, 0x400 ;  /* 0x0000040000041802 */ /* 0x000fc80000000f00 */
[----:B0-----:R-:W-:Y:S01]  /*b970*/  @P1 LEA R3, R5, R4, 0x18 ;  /* 0x0000000405031211 */ /* 0x001fe200078ec0ff */
[----:B------:R-:W-:-:S03]  /*b980*/  IMAD.WIDE.U32 R4, R6, 0x38e38e39, RZ ;  /* 0x38e38e3906047825 */ /* 0x000fc600078e00ff */
[----:B------:R0:W-:Y:S01]  /*b990*/  @P1 SYNCS.ARRIVE.TRANS64.A1T0 RZ, [R3+URZ+0xa8], RZ ;  /* 0x0000a8ff03ff19a7 */ /* 0x0001e2000810003f */
[----:B------:R-:W-:Y:S02]  /*b9a0*/  IADD3 R16, P1, R16, UR20, RZ ;  /* 0x0000001410107c10 */ /* 0x000fe4000ff3e0ff */
[----:B------:R-:W-:Y:S02]  /*b9b0*/  SHF.R.U32.HI R5, RZ, 0x1, R5 ;  /* 0x00000001ff057819 */ /* 0x000fe40000011605 */
[----:B------:R-:W-:Y:S02]  /*b9c0*/  IADD3.X R17, R17, UR13, RZ, P1, !PT ;  /* 0x0000000d11117c10 */ /* 0x000fe40008ffe4ff */
[----:B------:R-:W-:Y:S02]  /*b9d0*/  PRMT R4, RZ, 0x7610, R4 ;  /* 0x00007610ff047816 */ /* 0x000fe40000000004 */
[----:B0-----:R-:W-:Y:S02]  /*b9e0*/  SEL R3, RZ, 0x1, !P0 ;  /* 0x00000001ff037807 */ /* 0x001fe40004000000 */
[----:B------:R-:W-:-:S02]  /*b9f0*/  ISETP.GE.U32.AND P0, PT, R16, UR4, PT ;  /* 0x0000000410007c0c */ /* 0x000fc4000bf06070 */
[----:B------:R-:W-:Y:S01]  /*ba00*/  LOP3.LUT R0, R0, R3, RZ, 0x3c, !PT ;  /* 0x0000000300007212 */ /* 0x000fe200078e3cff */
[----:B------:R-:W-:Y:S01]  /*ba10*/  IMAD R3, R5, -0x9, R6 ;  /* 0xfffffff705037824 */ /* 0x000fe200078e0206 */
[----:B------:R-:W-:Y:S02]  /*ba20*/  ISETP.GE.U32.AND.EX P0, PT, R17, UR5, PT, P0 ;  /* 0x0000000511007c0c */ /* 0x000fe4000bf06100 */
[----:B------:R-:W-:Y:S02]  /*ba30*/  @P2 LOP3.LUT R0, R0, 0x1, R5, 0x78, !PT ;  /* 0x0000000100002812 */ /* 0x000fe400078e7805 */
[----:B------:R-:W-:-:S09]  /*ba40*/  MOV R6, 0xffffffff ;  /* 0xffffffff00067802 */ /* 0x000fd20000000f00 */
[----:B------:R-:W-:Y:S05]  /*ba50*/  @P0 BRA `(.L_x_303) ;  /* 0x0000000400540947 */ /* 0x000fea0003800000 */
[----:B------:R-:W0:Y:S01]  /*ba60*/  S2R R15, SR_CTAID.X ;  /* 0x00000000000f7919 */ /* 0x000e220000002500 */
[----:B------:R-:W-:Y:S01]  /*ba70*/  ULDC.64 UR4, c[0x0][0x628] ;  /* 0x00018a0000047ab9 */ /* 0x000fe20000000a00 */
[----:B------:R-:W-:Y:S01]  /*ba80*/  ULDC UR7, c[0x0][0x630] ;  /* 0x00018c0000077ab9 */ /* 0x000fe20000000800 */
[----:B------:R-:W-:Y:S01]  /*ba90*/  ISETP.NE.U32.AND P0, PT, RZ, UR4, PT ;  /* 0x00000004ff007c0c */ /* 0x000fe2000bf05070 */
[----:B------:R-:W1:Y:S01]  /*baa0*/  S2R R20, SR_CTAID.Y ;  /* 0x0000000000147919 */ /* 0x000e620000002600 */
[----:B------:R-:W-:Y:S01]  /*bab0*/  ULDC UR8, c[0x0][0x150] ;  /* 0x0000540000087ab9 */ /* 0x000fe20000000800 */
[----:B------:R-:W-:Y:S01]  /*bac0*/  IMAD.MOV.U32 R4, RZ, RZ, R16 ;  /* 0x000000ffff047224 */ /* 0x000fe200078e0010 */
[----:B------:R-:W-:Y:S01]  /*bad0*/  ISETP.NE.AND.EX P0, PT, RZ, UR5, PT, P0 ;  /* 0x00000005ff007c0c */ /* 0x000fe2000bf05300 */
[----:B------:R-:W-:Y:S01]  /*bae0*/  IMAD.MOV.U32 R5, RZ, RZ, R17 ;  /* 0x000000ffff057224 */ /* 0x000fe200078e0011 */
[----:B0-----:R-:W-:-:S11]  /*baf0*/  I2FP.F32.U32 R22, R15 ;  /* 0x0000000f00167245 */ /* 0x001fd60000201000 */
[----:B------:R-:W-:Y:S05]  /*bb00*/  @!P0 BRA `(.L_x_304) ;  /* 0x0000000000288947 */ /* 0x000fea0003800000 */
[----:B------:R-:W-:Y:S02]  /*bb10*/  ULDC UR6, c[0x0][0x634] ;  /* 0x00018d0000067ab9 */ /* 0x000fe40000000800 */
[----:B------:R-:W-:-:S05]  /*bb20*/  IADD3 R5, P0, R16, UR6, RZ ;  /* 0x0000000610057c10 */ /* 0x000fca000ff1e0ff */
[----:B------:R-:W-:-:S04]  /*bb30*/  IMAD.X R21, RZ, RZ, R17, P0 ;  /* 0x000000ffff157224 */ /* 0x000fc800000e0611 */
[----:B------:R-:W-:-:S04]  /*bb40*/  IMAD.WIDE.U32 R6, R21, UR4, RZ ;  /* 0x0000000415067c25 */ /* 0x000fc8000f8e00ff */
[----:B------:R-:W-:-:S04]  /*bb50*/  IMAD.WIDE.U32 R6, P0, R5, UR5, R6 ;  /* 0x0000000505067c25 */ /* 0x000fc8000f800006 */
[----:B------:R-:W-:-:S04]  /*bb60*/  IMAD.WIDE.U32 R4, R5, UR4, RZ ;  /* 0x0000000405047c25 */ /* 0x000fc8000f8e00ff */
[----:B------:R-:W-:Y:S01]  /*bb70*/  IMAD.MOV.U32 R4, RZ, RZ, R7 ;  /* 0x000000ffff047224 */ /* 0x000fe200078e0007 */
[----:B------:R-:W-:Y:S01]  /*bb80*/  IADD3 RZ, P1, R5, R6, RZ ;  /* 0x0000000605ff7210 */ /* 0x000fe20007f3e0ff */
[----:B------:R-:W-:-:S04]  /*bb90*/  IMAD.X R5, RZ, RZ, RZ, P0 ;  /* 0x000000ffff057224 */ /* 0x000fc800000e06ff */
[----:B------:R-:W-:-:S08]  /*bba0*/  IMAD.WIDE.U32.X R4, R21, UR5, R4, P1 ;  /* 0x0000000515047c25 */ /* 0x000fd000088e0404 */
.L_x_304:
[--C-:B------:R-:W-:Y:S01]  /*bbb0*/  SHF.R.U64 R14, R4, UR7, R5.reuse ;  /* 0x00000007040e7c19 */ /* 0x100fe20008001205 */
[----:B------:R-:W-:Y:S01]  /*bbc0*/  FMUL R22, R22, UR8 ;  /* 0x0000000816167c20 */ /* 0x000fe20008400000 */
[----:B------:R-:W-:Y:S01]  /*bbd0*/  SHF.R.U32.HI R4, RZ, UR7, R5 ;  /* 0x00000007ff047c19 */ /* 0x000fe20008011605 */
[----:B------:R-:W0:Y:S01]  /*bbe0*/  LDC R6, c[0x0][0x144] ;  /* 0x00005100ff067b82 */ /* 0x000e220000000800 */
[----:B------:R-:W-:Y:S01]  /*bbf0*/  IADD3 R5, P0, RZ, -R14, RZ ;  /* 0x8000000eff057210 */ /* 0x000fe20007f1e0ff */
[----:B------:R-:W-:Y:S01]  /*bc00*/  ULDC UR6, c[0x0][0x154] ;  /* 0x0000550000067ab9 */ /* 0x000fe20000000800 */
[----:B-1----:R-:W-:Y:S01]  /*bc10*/  I2FP.F32.U32 R7, R20 ;  /* 0x0000001400077245 */ /* 0x002fe20000201000 */
[----:B------:R-:W-:Y:S01]  /*bc20*/  ULDC.64 UR4, c[0x0][0x620] ;  /* 0x0001880000047ab9 */ /* 0x000fe20000000a00 */
[----:B------:R-:W1:Y:S01]  /*bc30*/  F2I.U32.TRUNC.NTZ R22, R22 ;  /* 0x0000001600167305 */ /* 0x000e62000020f000 */
[----:B------:R-:W-:Y:S01]  /*bc40*/  IMAD.X R4, RZ, RZ, ~R4, P0 ;  /* 0x000000ffff047224 */ /* 0x000fe200000e0e04 */
[----:B------:R-:W-:Y:S01]  /*bc50*/  ISETP.NE.AND P2, PT, R2, 0x1, PT ;  /* 0x000000010200780c */ /* 0x000fe20003f45270 */
[----:B------:R-:W-:Y:S01]  /*bc60*/  FMUL R23, R7, UR6 ;  /* 0x0000000607177c20 */ /* 0x000fe20008400000 */
[----:B------:R-:W2:Y:S01]  /*bc70*/  LDC R25, c[0x0][0x148] ;  /* 0x00005200ff197b82 */ /* 0x000ea20000000800 */
[----:B------:R-:W-:Y:S01]  /*bc80*/  IMAD R4, R4, UR4, RZ ;  /* 0x0000000404047c24 */ /* 0x000fe2000f8e02ff */
[----:B------:R-:W-:-:S02]  /*bc90*/  ULDC.64 UR6, c[0x0][0x640] ;  /* 0x0001900000067ab9 */ /* 0x000fc40000000a00 */
[----:B------:R-:W-:Y:S01]  /*bca0*/  ISETP.NE.U32.AND P0, PT, RZ, UR6, PT ;  /* 0x00000006ff007c0c */ /* 0x000fe2000bf05070 */
[----:B------:R-:W3:Y:S01]  /*bcb0*/  F2I.U32.TRUNC.NTZ R23, R23 ;  /* 0x0000001700177305 */ /* 0x000ee2000020f000 */
[C---:B------:R-:W-:Y:S02]  /*bcc0*/  IMAD R7, R5.reuse, UR5, R4 ;  /* 0x0000000505077c24 */ /* 0x040fe4000f8e0204 */
[----:B------:R-:W-:Y:S01]  /*bcd0*/  IMAD.WIDE.U32 R4, R5, UR4, R16 ;  /* 0x0000000405047c25 */ /* 0x000fe2000f8e0010 */
[----:B------:R-:W-:Y:S01]  /*bce0*/  ULDC UR4, c[0x0][0x618] ;  /* 0x0001860000047ab9 */ /* 0x000fe20000000800 */
[----:B------:R-:W-:Y:S02]  /*bcf0*/  ISETP.NE.AND.EX P0, PT, RZ, UR7, PT, P0 ;  /* 0x00000007ff007c0c */ /* 0x000fe4000bf05300 */
[----:B------:R-:W-:Y:S02]  /*bd00*/  IMAD.IADD R5, R5, 0x1, R7 ;  /* 0x0000000105057824 */ /* 0x000fe400078e0207 */
[----:B-1----:R-:W-:-:S03]  /*bd10*/  IMAD.MOV R22, RZ, RZ, -R22 ;  /* 0x000000ffff167224 */ /* 0x002fc600078e0a16 */
[----:B------:R-:W-:Y:S01]  /*bd20*/  SHF.R.U64 R21, R4, UR4, R5 ;  /* 0x0000000404157c19 */ /* 0x000fe20008001205 */
[----:B0-----:R-:W-:Y:S01]  /*bd30*/  IMAD R15, R6, R22, R15 ;  /* 0x00000016060f7224 */ /* 0x001fe200078e020f */
[----:B------:R-:W-:Y:S01]  /*bd40*/  SHF.R.U32.HI R4, RZ, UR4, R5 ;  /* 0x00000004ff047c19 */ /* 0x000fe20008011605 */
[----:B------:R-:W-:Y:S01]  /*bd50*/  ULDC UR4, c[0x0][0x608] ;  /* 0x0001820000047ab9 */ /* 0x000fe20000000800 */
[----:B---3--:R-:W-:Y:S02]  /*bd60*/  IMAD.MOV R6, RZ, RZ, -R23 ;  /* 0x000000ffff067224 */ /* 0x008fe400078e0a17 */
[--C-:B------:R-:W-:Y:S02]  /*bd70*/  SHF.R.U32.HI R5, RZ, UR4, R4.reuse ;  /* 0x00000004ff057c19 */ /* 0x100fe40008011604 */
[----:B------:R-:W-:Y:S01]  /*bd80*/  SHF.R.U64 R22, R21, UR4, R4 ;  /* 0x0000000415167c19 */ /* 0x000fe20008001204 */
[----:B------:R-:W-:Y:S01]  /*bd90*/  ULDC UR4, c[0x0][0x658] ;  /* 0x0001960000047ab9 */ /* 0x000fe20000000800 */
[----:B--2---:R-:W-:Y:S01]  /*bda0*/  @P2 IMAD R15, R25, R6, R20 ;  /* 0x00000006190f2224 */ /* 0x004fe200078e0214 */
[----:B------:R-:W-:-:S02]  /*bdb0*/  SHF.R.U32.HI R23, RZ, UR4, R5 ;  /* 0x00000004ff177c19 */ /* 0x000fc40008011605 */
[----:B------:R-:W-:-:S03]  /*bdc0*/  SHF.R.U64 R20, R22, UR4, R5 ;  /* 0x0000000416147c19 */ /* 0x000fc60008001205 */
[----:B------:R-:W-:Y:S01]  /*bdd0*/  IMAD.MOV.U32 R5, RZ, RZ, R23 ;  /* 0x000000ffff057224 */ /* 0x000fe200078e0017 */
[----:B------:R-:W-:Y:S01]  /*bde0*/  MOV R6, R20 ;  /* 0x0000001400067202 */ /* 0x000fe20000000f00 */
[----:B------:R-:W-:Y:S06]  /*bdf0*/  @!P0 BRA `(.L_x_305) ;  /* 0x00000000002c8947 */ /* 0x000fec0003800000 */
        /* <DEDUP_REMOVED lines=9> */
[----:B------:R-:W-:-:S04]  /*be90*/  IMAD.WIDE.U32.X R4, R23, UR7, R4, P1 ;  /* 0x0000000717047c25 */ /* 0x000fc800088e0404 */
[----:B------:R-:W-:-:S07]  /*bea0*/  IMAD.MOV.U32 R6, RZ, RZ, R4 ;  /* 0x000000ffff067224 */ /* 0x000fce00078e0004 */
.L_x_305:
[----:B------:R-:W-:Y:S01]  /*beb0*/  ULDC UR4, c[0x0][0x648] ;  /* 0x0001920000047ab9 */ /* 0x000fe20000000800 */
[----:B------:R-:W-:Y:S01]  /*bec0*/  LOP3.LUT R4, R22, UR17, RZ, 0xc0, !PT ;  /* 0x0000001116047c12 */ /* 0x000fe2000f8ec0ff */
[----:B------:R-:W-:Y:S01]  /*bed0*/  ULDC UR5, c[0x0][0x610] ;  /* 0x0001840000057ab9 */ /* 0x000fe20000000800 */
[----:B------:R-:W-:Y:S01]  /*bee0*/  SHF.R.U64 R5, R6, UR4, R5 ;  /* 0x0000000406057c19 */ /* 0x000fe20008001205 */
[----:B------:R-:W-:Y:S01]  /*bef0*/  ULDC UR4, c[0x0][0x638] ;  /* 0x00018e0000047ab9 */ /* 0x000fe20000000800 */
[----:B------:R-:W-:-:S03]  /*bf00*/  LOP3.LUT R21, R21, UR16, RZ, 0xc0, !PT ;  /* 0x0000001015157c12 */ /* 0x000fc6000f8ec0ff */
[----:B------:R-:W-:Y:S02]  /*bf10*/  IMAD.MOV R7, RZ, RZ, -R5 ;  /* 0x000000ffff077224 */ /* 0x000fe400078e0a05 */
[----:B------:R-:W-:Y:S02]  /*bf20*/  IMAD R4, R5, UR18, R4 ;  /* 0x0000001205047c24 */ /* 0x000fe4000f8e0204 */
[----:B------:R-:W-:Y:S01]  /*bf30*/  IMAD R20, R7, UR4, R20 ;  /* 0x0000000407147c24 */ /* 0x000fe2000f8e0214 */
[----:B------:R-:W-:Y:S01]  /*bf40*/  ULDC UR4, c[0x0][0x600] ;  /* 0x0001800000047ab9 */ /* 0x000fe20000000800 */
[----:B------:R-:W-:Y:S02]  /*bf50*/  IMAD R15, R4, UR5, R15 ;  /* 0x00000005040f7c24 */ /* 0x000fe4000f8e020f */
[----:B------:R-:W-:Y:S02]  /*bf60*/  IMAD R6, R20, UR4, R21 ;  /* 0x0000000414067c24 */ /* 0x000fe4000f8e0215 */
[----:B------:R-:W-:-:S03]  /*bf70*/  IMAD.MOV.U32 R4, RZ, RZ, 0x1 ;  /* 0x00000001ff047424 */ /* 0x000fc600078e00ff */
[----:B------:R-:W-:Y:S02]  /*bf80*/  SEL R20, R6, R15, !P2 ;  /* 0x0000000f06147207 */ /* 0x000fe40005000000 */
[----:B------:R-:W-:Y:S01]  /*bf90*/  SEL R21, R15, R6, !P2 ;  /* 0x000000060f157207 */ /* 0x000fe20005000000 */
[----:B------:R-:W-:-:S07]  /*bfa0*/  IMAD.MOV.U32 R6, RZ, RZ, R14 ;  /* 0x000000ffff067224 */ /* 0x000fce00078e000e */
.L_x_303:
[----:B------:R-:W-:Y:S05]  /*bfb0*/  BSYNC B1 ;  /* 0x0000000000017941 */ /* 0x000fea0003800000 */
.L_x_302:
[----:B------:R-:W-:-:S13]  /*bfc0*/  LOP3.LUT P0, RZ, R4, 0xff, RZ, 0xc0, !PT ;  /* 0x000000ff04ff7812 */ /* 0x000fda000780c0ff */
[----:B------:R-:W-:Y:S05]  /*bfd0*/  @P0 BRA `(.L_x_306) ;  /* 0xfffffff400400947 */ /* 0x000fea000383ffff */
[----:B------:R-:W-:Y:S05]  /*bfe0*/  BSYNC B0 ;  /* 0x0000000000007941 */ /* 0x000fea0003800000 */
.L_x_295:
[----:B------:R-:W-:-:S03]  /*bff0*/  UMOV UR4, 0xffffffff ;  /* 0xffffffff00047882 */ /* 0x000fc60000000000 */
[----:B------:R-:W-:Y:S05]  /*c000*/  BRA.DIV UR4, `(.L_x_307) ;  /* 0x0000000604c87947 */ /* 0x000fea000b800000 */
[----:B------:R-:W-:-:S13]  /*c010*/  ELECT P6, URZ, PT ;  /* 0x00000000003f782f */ /* 0x000fda00038c0000 */
.L_x_326:
[----:B------:R-:W-:Y:S04]  /*c020*/  BSSY B0, `(.L_x_308) ;  /* 0x0000058000007945 */ /* 0x000fe80003800000 */
[----:B------:R-:W-:Y:S05]  /*c030*/  @!P6 BRA `(.L_x_309) ;  /* 0x000000040058e947 */ /* 0x000fea0003800000 */
[----:B------:R-:W-:-:S04]  /*c040*/  LOP3.LUT R19, R19, 0x2, RZ, 0xfc, !PT ;  /* 0x0000000213137812 */ /* 0x000fc800078efcff */
[----:B------:R-:W-:-:S13]  /*c050*/  ISETP.NE.AND P0, PT, R19, 0x3, PT ;  /* 0x000000031300780c */ /* 0x000fda0003f05270 */
[----:B------:R-:W-:Y:S05]  /*c060*/  @!P0 BRA `(.L_x_310) ;  /* 0x0000000000048947 */ /* 0x000fea0003800000 */
[----:B------:R-:W-:Y:S01]  /*c070*/  BPT.TRAP 0x1 ;  /* 0x000000040000795c */ /* 0x000fe20000300000 */
.L_x_310:
[----:B------:R-:W0:Y:S01]  /*c080*/  S2R R5, SR_CgaCtaId ;  /* 0x0000000000057919 */ /* 0x000e220000008800 */
[----:B------:R-:W-:Y:S02]  /*c090*/  MOV R2, 0x400 ;  /* 0x0000040000027802 */ /* 0x000fe40000000f00 */
[----:B------:R-:W-:Y:S02]  /*c0a0*/  SHF.L.U32 R4, R0, 0x1f, RZ ;  /* 0x0000001f00047819 */ /* 0x000fe400000006ff */
[----:B0-----:R-:W-:-:S05]  /*c0b0*/  LEA R2, R5, R2, 0x18 ;  /* 0x0000000205027211 */ /* 0x001fca00078ec0ff */
[----:B------:R-:W-:-:S05]  /*c0c0*/  VIADD R2, R2, 0x48 ;  /* 0x0000004802027836 */ /* 0x000fca0000000000 */
[C---:B------:R-:W-:Y:S01]  /*c0d0*/  LEA R7, R3.reuse, R2, 0x3 ;  /* 0x0000000203077211 */ /* 0x040fe200078e18ff */
[----:B------:R-:W-:-:S03]  /*c0e0*/  VIADD R3, R3, 0x1 ;  /* 0x0000000103037836 */ /* 0x000fc60000000000 */
[----:B------:R-:W0:Y:S02]  /*c0f0*/  SYNCS.PHASECHK.TRANS64.TRYWAIT P0, [R7+URZ], R4 ;  /* 0x00000004070075a7 */ /* 0x000e24000800017f */
[----:B------:R-:W-:-:S04]  /*c100*/  ISETP.NE.AND P1, PT, R3, 0x9, PT ;  /* 0x000000090300780c */ /* 0x000fc80003f25270 */
[----:B------:R-:W-:Y:S02]  /*c110*/  SEL R5, RZ, 0x1, P1 ;  /* 0x00000001ff057807 */ /* 0x000fe40000800000 */
[----:B------:R-:W-:Y:S02]  /*c120*/  SEL R3, R3, RZ, P1 ;  /* 0x000000ff03037207 */ /* 0x000fe40000800000 */
[----:B------:R-:W-:-:S03]  /*c130*/  LOP3.LUT R6, R0, R5, RZ, 0x3c, !PT ;  /* 0x0000000500067212 */ /* 0x000fc600078e3cff */
[----:B------:R-:W-:Y:S01]  /*c140*/  IMAD R8, R3, 0x8, R2 ;  /* 0x0000000803087824 */ /* 0x000fe200078e0202 */
[----:B------:R-:W-:Y:S01]  /*c150*/  SHF.L.U32 R5, R6, 0x1f, RZ ;  /* 0x0000001f06057819 */ /* 0x000fe200000006ff */
[----:B0-----:R-:W-:Y:S06]  /*c160*/  @!P0 BRA `(.L_x_311) ;  /* 0x0000000400908947 */ /* 0x001fec0003800000 */
.L_x_327:
[----:B------:R-:W1:Y:S01]  /*c170*/  SYNCS.PHASECHK.TRANS64.TRYWAIT P0, [R8+URZ], R5 ;  /* 0x00000005080075a7 */ /* 0x000e62000800017f */
[----:B------:R-:W-:-:S05]  /*c180*/  VIADD R0, R3, 0x1 ;  /* 0x0000000103007836 */ /* 0x000fca0000000000 */
[----:B------:R-:W-:-:S04]  /*c190*/  ISETP.NE.AND P1, PT, R0, 0x9, PT ;  /* 0x000000090000780c */ /* 0x000fc80003f25270 */
[----:B------:R-:W-:Y:S02]  /*c1a0*/  SEL R3, RZ, 0x1, P1 ;  /* 0x00000001ff037807 */ /* 0x000fe40000800000 */
[----:B0-----:R-:W-:Y:S02]  /*c1b0*/  SEL R7, R0, RZ, P1 ;  /* 0x000000ff00077207 */ /* 0x001fe40000800000 */
[----:B------:R-:W-:-:S03]  /*c1c0*/  LOP3.LUT R6, R6, R3, RZ, 0x3c, !PT ;  /* 0x0000000306067212 */ /* 0x000fc600078e3cff */
[----:B------:R-:W-:Y:S01]  /*c1d0*/  IMAD R9, R7, 0x8, R2 ;  /* 0x0000000807097824 */ /* 0x000fe200078e0202 */
[----:B------:R-:W-:Y:S01]  /*c1e0*/  SHF.L.U32 R4, R6, 0x1f, RZ ;  /* 0x0000001f06047819 */ /* 0x000fe200000006ff */
[----:B-1----:R-:W-:Y:S06]  /*c1f0*/  @!P0 BRA `(.L_x_312) ;  /* 0x0000000400808947 */ /* 0x002fec0003800000 */
.L_x_328:
[----:B------:R-:W1:Y:S01]  /*c200*/  SYNCS.PHASECHK.TRANS64.TRYWAIT P0, [R9+URZ], R4 ;  /* 0x00000004090075a7 */ /* 0x000e62000800017f */
[----:B------:R-:W-:-:S05]  /*c210*/  VIADD R0, R7, 0x1 ;  /* 0x0000000107007836 */ /* 0x000fca0000000000 */
[----:B------:R-:W-:-:S04]  /*c220*/  ISETP.NE.AND P1, PT, R0, 0x9, PT ;  /* 0x000000090000780c */ /* 0x000fc80003f25270 */
[----:B------:R-:W-:Y:S02]  /*c230*/  SEL R3, RZ, 0x1, P1 ;  /* 0x00000001ff037807 */ /* 0x000fe40000800000 */
[----:B------:R-:W-:Y:S02]  /*c240*/  SEL R7, R0, RZ, P1 ;  /* 0x000000ff00077207 */ /* 0x000fe40000800000 */
[----:B------:R-:W-:-:S03]  /*c250*/  LOP3.LUT R6, R6, R3, RZ, 0x3c, !PT ;  /* 0x0000000306067212 */ /* 0x000fc600078e3cff */
[----:B0-----:R-:W-:Y:S01]  /*c260*/  IMAD R8, R7, 0x8, R2 ;  /* 0x0000000807087824 */ /* 0x001fe200078e0202 */
[----:B------:R-:W-:Y:S01]  /*c270*/  SHF.L.U32 R5, R6, 0x1f, RZ ;  /* 0x0000001f06057819 */ /* 0x000fe200000006ff */
[----:B-1----:R-:W-:Y:S06]  /*c280*/  @!P0 BRA `(.L_x_313) ;  /* 0x0000000400708947 */ /* 0x002fec0003800000 */
.L_x_329:
        /* <DEDUP_REMOVED lines=9> */
.L_x_330:
[----:B------:R-:W1:Y:S01]  /*c320*/  SYNCS.PHASECHK.TRANS64.TRYWAIT P0, [R9+URZ], R4 ;  /* 0x00000004090075a7 */ /* 0x000e62000800017f */
[----:B------:R-:W-:-:S05]  /*c330*/  VIADD R0, R7, 0x1 ;  /* 0x0000000107007836 */ /* 0x000fca0000000000 */
[----:B------:R-:W-:-:S04]  /*c340*/  ISETP.NE.AND P1, PT, R0, 0x9, PT ;  /* 0x000000090000780c */ /* 0x000fc80003f25270 */
[----:B------:R-:W-:Y:S02]  /*c350*/  SEL R3, RZ, 0x1, P1 ;  /* 0x00000001ff037807 */ /* 0x000fe40000800000 */
[----:B------:R-:W-:Y:S02]  /*c360*/  SEL R7, R0, RZ, P1 ;  /* 0x000000ff00077207 */ /* 0x000fe40000800000 */
[----:B------:R-:W-:Y:S02]  /*c370*/  LOP3.LUT R6, R6, R3, RZ, 0x3c, !PT ;  /* 0x0000000306067212 */ /* 0x000fe400078e3cff */
[----:B0-----:R-:W-:Y:S02]  /*c380*/  LEA R8, R7, R2, 0x3 ;  /* 0x0000000207087211 */ /* 0x001fe400078e18ff */
[----:B------:R-:W-:Y:S01]  /*c390*/  SHF.L.U32 R5, R6, 0x1f, RZ ;  /* 0x0000001f06057819 */ /* 0x000fe200000006ff */
[----:B-1----:R-:W-:Y:S06]  /*c3a0*/  @!P0 BRA `(.L_x_315) ;  /* 0x0000000400508947 */ /* 0x002fec0003800000 */
.L_x_331:
        /* <DEDUP_REMOVED lines=9> */
.L_x_332:
[----:B------:R-:W1:Y:S01]  /*c440*/  SYNCS.PHASECHK.TRANS64.TRYWAIT P0, [R9+URZ], R4 ;  /* 0x00000004090075a7 */ /* 0x000e62000800017f */
[----:B------:R-:W-:-:S05]  /*c450*/  VIADD R0, R7, 0x1 ;  /* 0x0000000107007836 */ /* 0x000fca0000000000 */
[----:B------:R-:W-:-:S04]  /*c460*/  ISETP.NE.AND P1, PT, R0, 0x9, PT ;  /* 0x000000090000780c */ /* 0x000fc80003f25270 */
[----:B------:R-:W-:Y:S02]  /*c470*/  SEL R3, RZ, 0x1, P1 ;  /* 0x00000001ff037807 */ /* 0x000fe40000800000 */
[----:B------:R-:W-:Y:S02]  /*c480*/  SEL R7, R0, RZ, P1 ;  /* 0x000000ff00077207 */ /* 0x000fe40000800000 */
[----:B------:R-:W-:-:S03]  /*c490*/  LOP3.LUT R11, R6, R3, RZ, 0x3c, !PT ;  /* 0x00000003060b7212 */ /* 0x000fc600078e3cff */
[----:B------:R-:W-:Y:S01]  /*c4a0*/  IMAD R6, R7, 0x8, R2 ;  /* 0x0000000807067824 */ /* 0x000fe200078e0202 */
[----:B0-----:R-:W-:Y:S01]  /*c4b0*/  SHF.L.U32 R5, R11, 0x1f, RZ ;  /* 0x0000001f0b057819 */ /* 0x001fe200000006ff */
[----:B-1----:R-:W-:Y:S06]  /*c4c0*/  @!P0 BRA `(.L_x_317) ;  /* 0x0000000400308947 */ /* 0x002fec0003800000 */
.L_x_333:
[----:B------:R-:W1:Y:S01]  /*c4d0*/  SYNCS.PHASECHK.TRANS64.TRYWAIT P0, [R6+URZ], R5 ;  /* 0x00000005060075a7 */ /* 0x000e62000800017f */
[----:B------:R-:W-:-:S05]  /*c4e0*/  VIADD R0, R7, 0x1 ;  /* 0x0000000107007836 */ /* 0x000fca0000000000 */
[----:B------:R-:W-:-:S04]  /*c4f0*/  ISETP.NE.AND P1, PT, R0, 0x9, PT ;  /* 0x000000090000780c */ /* 0x000fc80003f25270 */
[----:B0-----:R-:W-:Y:S02]  /*c500*/  SEL R4, RZ, 0x1, P1 ;  /* 0x00000001ff047807 */ /* 0x001fe40000800000 */
[----:B------:R-:W-:Y:S02]  /*c510*/  SEL R3, R0, RZ, P1 ;  /* 0x000000ff00037207 */ /* 0x000fe40000800000 */
[----:B------:R-:W-:Y:S01]  /*c520*/  LOP3.LUT R0, R11, R4, RZ, 0x3c, !PT ;  /* 0x000000040b007212 */ /* 0x000fe200078e3cff */
[----:B-1----:R-:W-:Y:S06]  /*c530*/  @!P0 BRA `(.L_x_318) ;  /* 0x0000000400288947 */ /* 0x002fec0003800000 */
.L_x_334:
[----:B------:R-:W-:Y:S01]  /*c540*/  IMAD R3, R3, 0x8, R2 ;  /* 0x0000000803037824 */ /* 0x000fe200078e0202 */
[----:B------:R-:W-:-:S07]  /*c550*/  SHF.L.U32 R0, R0, 0x1f, RZ ;  /* 0x0000001f00007819 */ /* 0x000fce00000006ff */
.L_x_319:
[----:B-1----:R1:W2:Y:S02]  /*c560*/  SYNCS.PHASECHK.TRANS64.TRYWAIT P0, [R3+URZ], R0 ;  /* 0x00000000030075a7 */ /* 0x0022a4000800017f */
[----:B--2---:R-:W-:Y:S05]  /*c570*/  @!P0 NANOSLEEP.SYNCS 0x989680 ;  /* 0x009896800000895d */ /* 0x004fea0003900000 */
[----:B------:R-:W2:Y:S02]  /*c580*/  @!P0 SYNCS.PHASECHK.TRANS64 P0, [R3+URZ], R0 ;  /* 0x00000000030085a7 */ /* 0x000ea4000800007f */
[----:B--2---:R-:W-:Y:S05]  /*c590*/  @!P0 BRA `(.L_x_319) ;  /* 0xfffffffc00f08947 */ /* 0x004fea000383ffff */
.L_x_309:
[----:B------:R-:W-:Y:S05]  /*c5a0*/  BSYNC B0 ;  /* 0x0000000000007941 */ /* 0x000fea0003800000 */
.L_x_308:
[----:B------:R-:W-:Y:S05]  /*c5b0*/  EXIT ;  /* 0x000000000000794d */ /* 0x000fea0003800000 */
.L_x_22:
[----:B----4-:R4:W0:Y:S02]  /*c5c0*/  SYNCS.PHASECHK.TRANS64.TRYWAIT P1, [R3+URZ], R0 ;  /* 0x00000000030075a7 */ /* 0x010824000802017f */
[----:B0-----:R-:W-:Y:S05]  /*c5d0*/  @!P1 NANOSLEEP.SYNCS 0x989680 ;  /* 0x009896800000995d */ /* 0x001fea0003900000 */
[----:B------:R-:W0:Y:S02]  /*c5e0*/  @!P1 SYNCS.PHASECHK.TRANS64 P1, [R3+URZ], R0 ;  /* 0x00000000030095a7 */ /* 0x000e24000802007f */
[----:B0-----:R-:W-:Y:S05]  /*c5f0*/  @!P1 BRA `(.L_x_22) ;  /* 0xfffffffc00f09947 */ /* 0x001fea000383ffff */
[----:B------:R-:W-:Y:S05]  /*c600*/  BRA `(.L_x_21) ;  /* 0xffffff5000007947 */ /* 0x000fea000383ffff */
.L_x_27:
[----:B-1----:R1:W3:Y:S02]  /*c610*/  SYNCS.PHASECHK.TRANS64.TRYWAIT P1, [R5+URZ], R4 ;  /* 0x00000004050075a7 */ /* 0x0022e4000802017f */
[----:B---3--:R-:W-:Y:S05]  /*c620*/  @!P1 NANOSLEEP.SYNCS 0x989680 ;  /* 0x009896800000995d */ /* 0x008fea0003900000 */
[----:B------:R-:W3:Y:S02]  /*c630*/  @!P1 SYNCS.PHASECHK.TRANS64 P1, [R5+URZ], R4 ;  /* 0x00000004050095a7 */ /* 0x000ee4000802007f */
[----:B---3--:R-:W-:Y:S05]  /*c640*/  @!P1 BRA `(.L_x_27) ;  /* 0xfffffffc00f09947 */ /* 0x008fea000383ffff */
[----:B------:R-:W-:Y:S05]  /*c650*/  BRA `(.L_x_26) ;  /* 0xffffff5000e07947 */ /* 0x000fea000383ffff */
.L_x_296:
[----:B------:R-:W-:Y:S01]  /*c660*/  BSSY B1, `(.L_x_320) ;  /* 0x0000006000017945 */ /* 0x000fe20003800000 */
[----:B------:R-:W-:-:S07]  /*c670*/  IMAD.MOV.U32 R15, RZ, RZ, -0x1 ;  /* 0xffffffffff0f7424 */ /* 0x000fce00078e00ff */
[----:B------:R-:W-:Y:S05]  /*c680*/  WARPSYNC.COLLECTIVE R15, `(.L_x_321) ;  /* 0x000000000f0c7348 */ /* 0x000fea0003c00000 */
[----:B------:R-:W-:Y:S02]  /*c690*/  ELECT P6, UR62, PT ;  /* 0x00000000003e782f */ /* 0x000fe400038c0000 */
[----:B------:R-:W-:Y:S01]  /*c6a0*/  MOV R14, UR62 ;  /* 0x0000003e000e7c02 */ /* 0x000fe20008000f00 */
[----:B------:R-:W-:Y:S10]  /*c6b0*/  ENDCOLLECTIVE ;  /* 0x000000000000791b */ /* 0x000ff40003800000 */
.L_x_321:
[----:B------:R-:W-:Y:S05]  /*c6c0*/  BSYNC B1 ;  /* 0x0000000000017941 */ /* 0x000fea0003800000 */
.L_x_320:
[----:B------:R-:W-:Y:S05]  /*c6d0*/  BRA `(.L_x_322) ;  /* 0xffffffec008c7947 */ /* 0x000fea000383ffff */
.L_x_299:
[----:B-1----:R1:W2:Y:S02]  /*c6e0*/  SYNCS.PHASECHK.TRANS64.TRYWAIT P0, [R23+URZ+0x48], R14 ;  /* 0x0000480e170075a7 */ /* 0x0022a4000800017f */
[----:B--2---:R-:W-:Y:S05]  /*c6f0*/  @!P0 NANOSLEEP.SYNCS 0x989680 ;  /* 0x009896800000895d */ /* 0x004fea0003900000 */
[----:B------:R-:W2:Y:S02]  /*c700*/  @!P0 SYNCS.PHASECHK.TRANS64 P0, [R23+URZ+0x48], R14 ;  /* 0x0000480e170085a7 */ /* 0x000ea4000800007f */
[----:B--2---:R-:W-:Y:S05]  /*c710*/  @!P0 BRA `(.L_x_299) ;  /* 0xfffffffc00f08947 */ /* 0x004fea000383ffff */
[----:B------:R-:W-:Y:S05]  /*c720*/  BRA `(.L_x_323) ;  /* 0xffffffec00c47947 */ /* 0x000fea000383ffff */
.L_x_307:
[----:B------:R-:W-:Y:S01]  /*c730*/  BSSY B0, `(.L_x_324) ;  /* 0x0000006000007945 */ /* 0x000fe20003800000 */
[----:B------:R-:W-:-:S07]  /*c740*/  IMAD.MOV.U32 R15, RZ, RZ, -0x1 ;  /* 0xffffffffff0f7424 */ /* 0x000fce00078e00ff */
[----:B------:R-:W-:Y:S05]  /*c750*/  WARPSYNC.COLLECTIVE R15, `(.L_x_325) ;  /* 0x000000000f0c7348 */ /* 0x000fea0003c00000 */
[----:B------:R-:W-:Y:S02]  /*c760*/  ELECT P6, UR62, PT ;  /* 0x00000000003e782f */ /* 0x000fe400038c0000 */
[----:B------:R-:W-:Y:S01]  /*c770*/  MOV R14, UR62 ;  /* 0x0000003e000e7c02 */ /* 0x000fe20008000f00 */
[----:B------:R-:W-:Y:S10]  /*c780*/  ENDCOLLECTIVE ;  /* 0x000000000000791b */ /* 0x000ff40003800000 */
.L_x_325:
[----:B------:R-:W-:Y:S05]  /*c790*/  BSYNC B0 ;  /* 0x0000000000007941 */ /* 0x000fea0003800000 */
.L_x_324:
[----:B------:R-:W-:Y:S05]  /*c7a0*/  BRA `(.L_x_326) ;  /* 0xfffffff8001c7947 */ /* 0x000fea000383ffff */
.L_x_311:
[----:B0-----:R0:W1:Y:S02]  /*c7b0*/  SYNCS.PHASECHK.TRANS64.TRYWAIT P0, [R7+URZ], R4 ;  /* 0x00000004070075a7 */ /* 0x001064000800017f */
[----:B-1----:R-:W-:Y:S05]  /*c7c0*/  @!P0 NANOSLEEP.SYNCS 0x989680 ;  /* 0x009896800000895d */ /* 0x002fea0003900000 */
[----:B------:R-:W1:Y:S02]  /*c7d0*/  @!P0 SYNCS.PHASECHK.TRANS64 P0, [R7+URZ], R4 ;  /* 0x00000004070085a7 */ /* 0x000e64000800007f */
[----:B-1----:R-:W-:Y:S05]  /*c7e0*/  @!P0 BRA `(.L_x_311) ;  /* 0xfffffffc00f08947 */ /* 0x002fea000383ffff */
[----:B------:R-:W-:Y:S05]  /*c7f0*/  BRA `(.L_x_327) ;  /* 0xfffffff8005c7947 */ /* 0x000fea000383ffff */
.L_x_312:
[----:B0-----:R0:W1:Y:S02]  /*c800*/  SYNCS.PHASECHK.TRANS64.TRYWAIT P0, [R8+URZ], R5 ;  /* 0x00000005080075a7 */ /* 0x001064000800017f */
[----:B-1----:R-:W-:Y:S05]  /*c810*/  @!P0 NANOSLEEP.SYNCS 0x989680 ;  /* 0x009896800000895d */ /* 0x002fea0003900000 */
[----:B------:R-:W1:Y:S02]  /*c820*/  @!P0 SYNCS.PHASECHK.TRANS64 P0, [R8+URZ], R5 ;  /* 0x00000005080085a7 */ /* 0x000e64000800007f */
[----:B-1----:R-:W-:Y:S05]  /*c830*/  @!P0 BRA `(.L_x_312) ;  /* 0xfffffffc00f08947 */ /* 0x002fea000383ffff */
[----:B------:R-:W-:Y:S05]  /*c840*/  BRA `(.L_x_328) ;  /* 0xfffffff8006c7947 */ /* 0x000fea000383ffff */
.L_x_313:
[----:B0-----:R0:W1:Y:S02]  /*c850*/  SYNCS.PHASECHK.TRANS64.TRYWAIT P0, [R9+URZ], R4 ;  /* 0x00000004090075a7 */ /* 0x001064000800017f */
[----:B-1----:R-:W-:Y:S05]  /*c860*/  @!P0 NANOSLEEP.SYNCS 0x989680 ;  /* 0x009896800000895d */ /* 0x002fea0003900000 */
[----:B------:R-:W1:Y:S02]  /*c870*/  @!P0 SYNCS.PHASECHK.TRANS64 P0, [R9+URZ], R4 ;  /* 0x00000004090085a7 */ /* 0x000e64000800007f */
[----:B-1----:R-:W-:Y:S05]  /*c880*/  @!P0 BRA `(.L_x_313) ;  /* 0xfffffffc00f08947 */ /* 0x002fea000383ffff */
[----:B------:R-:W-:Y:S05]  /*c890*/  BRA `(.L_x_329) ;  /* 0xfffffff8007c7947 */ /* 0x000fea000383ffff */
.L_x_314:
[----:B0-----:R0:W1:Y:S02]  /*c8a0*/  SYNCS.PHASECHK.TRANS64.TRYWAIT P0, [R8+URZ], R5 ;  /* 0x00000005080075a7 */ /* 0x001064000800017f */
[----:B-1----:R-:W-:Y:S05]  /*c8b0*/  @!P0 NANOSLEEP.SYNCS 0x989680 ;  /* 0x009896800000895d */ /* 0x002fea0003900000 */
[----:B------:R-:W1:Y:S02]  /*c8c0*/  @!P0 SYNCS.PHASECHK.TRANS64 P0, [R8+URZ], R5 ;  /* 0x00000005080085a7 */ /* 0x000e64000800007f */
[----:B-1----:R-:W-:Y:S05]  /*c8d0*/  @!P0 BRA `(.L_x_314) ;  /* 0xfffffffc00f08947 */ /* 0x002fea000383ffff */
[----:B------:R-:W-:Y:S05]  /*c8e0*/  BRA `(.L_x_330) ;  /* 0xfffffff8008c7947 */ /* 0x000fea000383ffff */
.L_x_315:
[----:B0-----:R0:W1:Y:S02]  /*c8f0*/  SYNCS.PHASECHK.TRANS64.TRYWAIT P0, [R9+URZ], R4 ;  /* 0x00000004090075a7 */ /* 0x001064000800017f */
[----:B-1----:R-:W-:Y:S05]  /*c900*/  @!P0 NANOSLEEP.SYNCS 0x989680 ;  /* 0x009896800000895d */ /* 0x002fea0003900000 */
[----:B------:R-:W1:Y:S02]  /*c910*/  @!P0 SYNCS.PHASECHK.TRANS64 P0, [R9+URZ], R4 ;  /* 0x00000004090085a7 */ /* 0x000e64000800007f */
[----:B-1----:R-:W-:Y:S05]  /*c920*/  @!P0 BRA `(.L_x_315) ;  /* 0xfffffffc00f08947 */ /* 0x002fea000383ffff */
[----:B------:R-:W-:Y:S05]  /*c930*/  BRA `(.L_x_331) ;  /* 0xfffffff8009c7947 */ /* 0x000fea000383ffff */
.L_x_316:
[----:B0-----:R0:W1:Y:S02]  /*c940*/  SYNCS.PHASECHK.TRANS64.TRYWAIT P0, [R8+URZ], R5 ;  /* 0x00000005080075a7 */ /* 0x001064000800017f */
[----:B-1----:R-:W-:Y:S05]  /*c950*/  @!P0 NANOSLEEP.SYNCS 0x989680 ;  /* 0x009896800000895d */ /* 0x002fea0003900000 */
[----:B------:R-:W1:Y:S02]  /*c960*/  @!P0 SYNCS.PHASECHK.TRANS64 P0, [R8+URZ], R5 ;  /* 0x00000005080085a7 */ /* 0x000e64000800007f */
[----:B-1----:R-:W-:Y:S05]  /*c970*/  @!P0 BRA `(.L_x_316) ;  /* 0xfffffffc00f08947 */ /* 0x002fea000383ffff */
[----:B------:R-:W-:Y:S05]  /*c980*/  BRA `(.L_x_332) ;  /* 0xfffffff800ac7947 */ /* 0x000fea000383ffff */
.L_x_317:
[----:B0-----:R0:W1:Y:S02]  /*c990*/  SYNCS.PHASECHK.TRANS64.TRYWAIT P0, [R9+URZ], R4 ;  /* 0x00000004090075a7 */ /* 0x001064000800017f */
[----:B-1----:R-:W-:Y:S05]  /*c9a0*/  @!P0 NANOSLEEP.SYNCS 0x989680 ;  /* 0x009896800000895d */ /* 0x002fea0003900000 */
[----:B------:R-:W1:Y:S02]  /*c9b0*/  @!P0 SYNCS.PHASECHK.TRANS64 P0, [R9+URZ], R4 ;  /* 0x00000004090085a7 */ /* 0x000e64000800007f */
[----:B-1----:R-:W-:Y:S05]  /*c9c0*/  @!P0 BRA `(.L_x_317) ;  /* 0xfffffffc00f08947 */ /* 0x002fea000383ffff */
[----:B------:R-:W-:Y:S05]  /*c9d0*/  BRA `(.L_x_333) ;  /* 0xfffffff800bc7947 */ /* 0x000fea000383ffff */
.L_x_318:
[----:B0-----:R0:W1:Y:S02]  /*c9e0*/  SYNCS.PHASECHK.TRANS64.TRYWAIT P0, [R6+URZ], R5 ;  /* 0x00000005060075a7 */ /* 0x001064000800017f */
[----:B-1----:R-:W-:Y:S05]  /*c9f0*/  @!P0 NANOSLEEP.SYNCS 0x989680 ;  /* 0x009896800000895d */ /* 0x002fea0003900000 */
[----:B------:R-:W1:Y:S02]  /*ca00*/  @!P0 SYNCS.PHASECHK.TRANS64 P0, [R6+URZ], R5 ;  /* 0x00000005060085a7 */ /* 0x000e64000800007f */
[----:B-1----:R-:W-:Y:S05]  /*ca10*/  @!P0 BRA `(.L_x_318) ;  /* 0xfffffffc00f08947 */ /* 0x002fea000383ffff */
[----:B------:R-:W-:Y:S05]  /*ca20*/  BRA `(.L_x_334) ;  /* 0xfffffff800c47947 */ /* 0x000fea000383ffff */
.L_x_335:
[----:B------:R-:W-:-:S00]  /*ca30*/  BRA `(.L_x_335) ;  /* 0xfffffffc00fc7947 */ /* 0x000fc0000383ffff */
[----:B------:R-:W-:-:S00]  /*ca40*/  NOP ;  /* 0x0000000000007918 */ /* 0x000fc00000000000 */
        /* <DEDUP_REMOVED lines=11> */
.L_x_336:


//--------------------- .nv.global.init           --------------------------
	.section	.nv.global.init,"aw",@progbits
.nv.global.init:
	.type		$str$22,@object
	.size		$str$22,($str$23 - $str$22)
$str$22:
        /*0000*/ 	.byte	0x6b, 0x5f, 0x74, 0x69, 0x6c, 0x65, 0x5f, 0x63, 0x6f, 0x75, 0x6e, 0x74, 0x20, 0x3e, 0x3d, 0x20
        /*0010*/ 	.byte	0x31, 0x00
	.type		$str$23,@object
	.size		$str$23,(__unnamed_1 - $str$23)
$str$23:
        /*0012*/ 	.byte	0x2f, 0x74, 0x6d, 0x70, 0x2f, 0x63, 0x75, 0x74, 0x6c, 0x61, 0x73, 0x73, 0x5f, 0x73, 0x77, 0x65
        /*0022*/ 	.byte	0x65, 0x70, 0x5f, 0x73, 0x72, 0x63, 0x2f, 0x69, 0x6e, 0x63, 0x6c, 0x75, 0x64, 0x65, 0x2f, 0x63
        /*0032*/ 	.byte	0x75, 0x74, 0x6c, 0x61, 0x73, 0x73, 0x2f, 0x67, 0x65, 0x6d, 0x6d, 0x2f, 0x63, 0x6f, 0x6c, 0x6c
        /*0042*/ 	.byte	0x65, 0x63, 0x74, 0x69, 0x76, 0x65, 0x2f, 0x73, 0x6d, 0x39, 0x30, 0x5f, 0x6d, 0x6d, 0x61, 0x5f
        /*0052*/ 	.byte	0x74, 0x6d, 0x61, 0x5f, 0x67, 0x6d, 0x6d, 0x61, 0x5f, 0x73, 0x73, 0x5f, 0x77, 0x61, 0x72, 0x70
        /*0062*/ 	.byte	0x73, 0x70, 0x65, 0x63, 0x69, 0x61, 0x6c, 0x69, 0x7a, 0x65, 0x64, 0x2e, 0x68, 0x70, 0x70, 0x00
	.type		__unnamed_1,@object
	.size		__unnamed_1,(.L_0 - __unnamed_1)
__unnamed_1:
        /*0072*/ 	.byte	0x76, 0x6f, 0x69, 0x64, 0x20, 0x63, 0x75, 0x74, 0x6c, 0x61, 0x73, 0x73, 0x3a, 0x3a, 0x67, 0x65
        /* <DEDUP_REMOVED lines=180> */
        /*0bc2*/ 	.byte	0x6e, 0x74, 0x69, 0x74, 0x79, 0x5d, 0x00
.L_0:


//--------------------- .nv.shared._ZN7cutlass13device_kernelINS_4gemm6kernel13GemmUniversalIN4cute5tupleIJiiiiEEENS1_10collective13CollectiveMmaINS1_34MainloopSm90TmaGmmaWarpSpecializedILi9ENS5_IJNS4_1CILi4EEENSA_ILi1EEESC_EEENS1_35KernelTmaWarpSpecializedCooperativeEEENS5_IJNSA_ILi256EEENSA_ILi128EEENSA_ILi32EEEEEENS_6half_tENS5_IJlSC_lEEESK_SL_NS4_8TiledMMAINS4_8MMA_AtomIJNS4_4SM904GMMA26MMA_64x128x16_F32F16F16_SSILNSP_5MajorE0ELSR_0ELNSP_7ScaleInE1ELSS_1EEEEEENS4_6LayoutINS5_IJNSA_ILi2EEESC_SC_EEENS5_IJSC_NSA_ILi0EEESY_EEEEENS5_IJNS4_10UnderscoreES11_S11_EEEEENS4_13SM90_TMA_LOADENS4_14ComposedLayoutINS4_7SwizzleILi2ELi4ELi3EEENS4_18smem_ptr_flag_bitsILi16EEENSV_INS5_IJNSA_ILi8EEESI_EEENS5_IJSI_SC_EEEEEEEvNS4_8identityENS4_23SM90_TMA_LOAD_MULTICASTES1E_vS1F_EENS_8epilogue10collective6detail29Sm90TmaWarpSpecializedAdapterINS1J_15DefaultEpilogueISK_SL_SL_NS1I_6thread17LinearCombinationISK_Li1EffLNS1N_9ScaleType4KindE0ELNS_15FloatRoundStyleE2ESK_EENS1_15EpilogueDefaultEEEEEvvEEEEvNT_6ParamsE --------------------------
	.section	.nv.shared._ZN7cutlass13device_kernelINS_4gemm6kernel13GemmUniversalIN4cute5tupleIJiiiiEEENS1_10collective13CollectiveMmaINS1_34MainloopSm90TmaGmmaWarpSpecializedILi9ENS5_IJNS4_1CILi4EEENSA_ILi1EEESC_EEENS1_35KernelTmaWarpSpecializedCooperativeEEENS5_IJNSA_ILi256EEENSA_ILi128EEENSA_ILi32EEEEEENS_6half_tENS5_IJlSC_lEEESK_SL_NS4_8TiledMMAINS4_8MMA_AtomIJNS4_4SM904GMMA26MMA_64x128x16_F32F16F16_SSILNSP_5MajorE0ELSR_0ELNSP_7ScaleInE1ELSS_1EEEEEENS4_6LayoutINS5_IJNSA_ILi2EEESC_SC_EEENS5_IJSC_NSA_ILi0EEESY_EEEEENS5_IJNS4_10UnderscoreES11_S11_EEEEENS4_13SM90_TMA_LOADENS4_14ComposedLayoutINS4_7SwizzleILi2ELi4ELi3EEENS4_18smem_ptr_flag_bitsILi16EEENSV_INS5_IJNSA_ILi8EEESI_EEENS5_IJSI_SC_EEEEEEEvNS4_8identityENS4_23SM90_TMA_LOAD_MULTICASTES1E_vS1F_EENS_8epilogue10collective6detail29Sm90TmaWarpSpecializedAdapterINS1J_15DefaultEpilogueISK_SL_SL_NS1I_6thread17LinearCombinationISK_Li1EffLNS1N_9ScaleType4KindE0ELNS_15FloatRoundStyleE2ESK_EENS1_15EpilogueDefaultEEEEEvvEEEEvNT_6ParamsE,"aw",@nobits
	.sectionflags	@""
	.align	16
	.zero		1024


//--------------------- .nv.shared.reserved.0     --------------------------
	.section	.nv.shared.reserved.0,"aw",@nobits
	.weak		__nv_reservedSMEM_offset_0_alias
	.size		__nv_reservedSMEM_offset_0_alias, 0, 0
	.other		__nv_reservedSMEM_offset_0_alias,@"STO_CUDA_RESERVED_SHARED STV_DEFAULT"
__nv_reservedSMEM_offset_0_alias:
	.zero		0


//--------------------- .nv.global                --------------------------
	.section	.nv.global,"aw",@nobits
.nv.global:
	.type		_ZN40_INTERNAL_d9570c61_4_k_cu_98ca23f2_172734cute1_E,@object
	.size		_ZN40_INTERNAL_d9570c61_4_k_cu_98ca23f2_172734cute1_E,(_ZN40_INTERNAL_d9570c61_4_k_cu_98ca23f2_172734cuda3std3__45__cpo6cbeginE - _ZN40_INTERNAL_d9570c61_4_k_cu_98ca23f2_172734cute1_E)
_ZN40_INTERNAL_d9570c61_4_k_cu_98ca23f2_172734cute1_E:
	.zero		1
	.type		_ZN40_INTERNAL_d9570c61_4_k_cu_98ca23f2_172734cuda3std3__45__cpo6cbeginE,@object
	.size		_ZN40_INTERNAL_d9570c61_4_k_cu_98ca23f2_172734cuda3std3__45__cpo6cbeginE,(_ZN40_INTERNAL_d9570c61_4_k_cu_98ca23f2_172734cuda3std3__48in_placeE - _ZN40_INTERNAL_d9570c61_4_k_cu_98ca23f2_172734cuda3std3__45__cpo6cbeginE)
_ZN40_INTERNAL_d9570c61_4_k_cu_98ca23f2_172734cuda3std3__45__cpo6cbeginE:
	.zero		1
	.type		_ZN40_INTERNAL_d9570c61_4_k_cu_98ca23f2_172734cuda3std3__48in_placeE,@object
	.size		_ZN40_INTERNAL_d9570c61_4_k_cu_98ca23f2_172734cuda3std3__48in_placeE,(_ZN40_INTERNAL_d9570c61_4_k_cu_98ca23f2_172734cuda3std6ranges3__45__cpo9iter_moveE - _ZN40_INTERNAL_d9570c61_4_k_cu_98ca23f2_172734cuda3std3__48in_placeE)
_ZN40_INTERNAL_d9570c61_4_k_cu_98ca23f2_172734cuda3std3__48in_placeE:
	.zero		1
	.type		_ZN40_INTERNAL_d9570c61_4_k_cu_98ca23f2_172734cuda3std6ranges3__45__cpo9iter_moveE,@object
	.size		_ZN40_INTERNAL_d9570c61_4_k_cu_98ca23f2_172734cuda3std6ranges3__45__cpo9iter_moveE,(_ZN40_INTERNAL_d9570c61_4_k_cu_98ca23f2_172734cuda3std3__45__cpo5beginE - _ZN40_INTERNAL_d9570c61_4_k_cu_98ca23f2_172734cuda3std6ranges3__45__cpo9iter_moveE)
_ZN40_INTERNAL_d9570c61_4_k_cu_98ca23f2_172734cuda3std6ranges3__45__cpo9iter_moveE:
	.zero		1
	.type		_ZN40_INTERNAL_d9570c61_4_k_cu_98ca23f2_172734cuda3std3__45__cpo5beginE,@object
	.size		_ZN40_INTERNAL_d9570c61_4_k_cu_98ca23f2_172734cuda3std3__45__cpo5beginE,(_ZN40_INTERNAL_d9570c61_4_k_cu_98ca23f2_172734cuda3std3__442_GLOBAL__N__d9570c61_4_k_cu_98ca23f2_172736ignoreE - _ZN40_INTERNAL_d9570c61_4_k_cu_98ca23f2_172734cuda3std3__45__cpo5beginE)
_ZN40_INTERNAL_d9570c61_4_k_cu_98ca23f2_172734cuda3std3__45__cpo5beginE:
	.zero		1
	.type		_ZN40_INTERNAL_d9570c61_4_k_cu_98ca23f2_172734cuda3std3__442_GLOBAL__N__d9570c61_4_k_cu_98ca23f2_172736ignoreE,@object
	.size		_ZN40_INTERNAL_d9570c61_4_k_cu_98ca23f2_172734cuda3std3__442_GLOBAL__N__d9570c61_4_k_cu_98ca23f2_172736ignoreE,(_ZN40_INTERNAL_d9570c61_4_k_cu_98ca23f2_172734cute7productE - _ZN40_INTERNAL_d9570c61_4_k_cu_98ca23f2_172734cuda3std3__442_GLOBAL__N__d9570c61_4_k_cu_98ca23f2_172736ignoreE)
_ZN40_INTERNAL_d9570c61_4_k_cu_98ca23f2_172734cuda3std3__442_GLOBAL__N__d9570c61_4_k_cu_98ca23f2_172736ignoreE:
	.zero		1
	.type		_ZN40_INTERNAL_d9570c61_4_k_cu_98ca23f2_172734cute7productE,@object
	.size		_ZN40_INTERNAL_d9570c61_4_k_cu_98ca23f2_172734cute7productE,(_ZN40_INTERNAL_d9570c61_4_k_cu_98ca23f2_172734cuda3std3__45__cpo3endE - _ZN40_INTERNAL_d9570c61_4_k_cu_98ca23f2_172734cute7productE)
_ZN40_INTERNAL_d9570c61_4_k_cu_98ca23f2_172734cute7productE:
	.zero		1
	.type		_ZN40_INTERNAL_d9570c61_4_k_cu_98ca23f2_172734cuda3std3__45__cpo3endE,@object
	.size		_ZN40_INTERNAL_d9570c61_4_k_cu_98ca23f2_172734cuda3std3__45__cpo3endE,(_ZN40_INTERNAL_d9570c61_4_k_cu_98ca23f2_172734cuda3std3__419piecewise_constructE - _ZN40_INTERNAL_d9570c61_4_k_cu_98ca23f2_172734cuda3std3__45__cpo3endE)
_ZN40_INTERNAL_d9570c61_4_k_cu_98ca23f2_172734cuda3std3__45__cpo3endE:
	.zero		1
	.type		_ZN40_INTERNAL_d9570c61_4_k_cu_98ca23f2_172734cuda3std3__419piecewise_constructE,@object
	.size		_ZN40_INTERNAL_d9570c61_4_k_cu_98ca23f2_172734cuda3std3__419piecewise_constructE,(_ZN40_INTERNAL_d9570c61_4_k_cu_98ca23f2_172734cuda3std3__45__cpo4cendE - _ZN40_INTERNAL_d9570c61_4_k_cu_98ca23f2_172734cuda3std3__419piecewise_constructE)
_ZN40_INTERNAL_d9570c61_4_k_cu_98ca23f2_172734cuda3std3__419piecewise_constructE:
	.zero		1
	.type		_ZN40_INTERNAL_d9570c61_4_k_cu_98ca23f2_172734cuda3std3__45__cpo4cendE,@object
	.size		_ZN40_INTERNAL_d9570c61_4_k_cu_98ca23f2_172734cuda3std3__45__cpo4cendE,(_ZN40_INTERNAL_d9570c61_4_k_cu_98ca23f2_172734cuda3std6ranges3__45__cpo4swapE - _ZN40_INTERNAL_d9570c61_4_k_cu_98ca23f2_172734cuda3std3__45__cpo4cendE)
_ZN40_INTERNAL_d9570c61_4_k_cu_98ca23f2_172734cuda3std3__45__cpo4cendE:
	.zero		1
	.type		_ZN40_INTERNAL_d9570c61_4_k_cu_98ca23f2_172734cuda3std6ranges3__45__cpo4swapE,@object
	.size		_ZN40_INTERNAL_d9570c61_4_k_cu_98ca23f2_172734cuda3std6ranges3__45__cpo4swapE,(.L_8 - _ZN40_INTERNAL_d9570c61_4_k_cu_98ca23f2_172734cuda3std6ranges3__45__cpo4swapE)
_ZN40_INTERNAL_d9570c61_4_k_cu_98ca23f2_172734cuda3std6ranges3__45__cpo4swapE:
	.zero		1
.L_8:


//--------------------- .nv.constant0._ZN7cutlass13device_kernelINS_4gemm6kernel13GemmUniversalIN4cute5tupleIJiiiiEEENS1_10collective13CollectiveMmaINS1_34MainloopSm90TmaGmmaWarpSpecializedILi9ENS5_IJNS4_1CILi4EEENSA_ILi1EEESC_EEENS1_35KernelTmaWarpSpecializedCooperativeEEENS5_IJNSA_ILi256EEENSA_ILi128EEENSA_ILi32EEEEEENS_6half_tENS5_IJlSC_lEEESK_SL_NS4_8TiledMMAINS4_8MMA_AtomIJNS4_4SM904GMMA26MMA_64x128x16_F32F16F16_SSILNSP_5MajorE0ELSR_0ELNSP_7ScaleInE1ELSS_1EEEEEENS4_6LayoutINS5_IJNSA_ILi2EEESC_SC_EEENS5_IJSC_NSA_ILi0EEESY_EEEEENS5_IJNS4_10UnderscoreES11_S11_EEEEENS4_13SM90_TMA_LOADENS4_14ComposedLayoutINS4_7SwizzleILi2ELi4ELi3EEENS4_18smem_ptr_flag_bitsILi16EEENSV_INS5_IJNSA_ILi8EEESI_EEENS5_IJSI_SC_EEEEEEEvNS4_8identityENS4_23SM90_TMA_LOAD_MULTICASTES1E_vS1F_EENS_8epilogue10collective6detail29Sm90TmaWarpSpecializedAdapterINS1J_15DefaultEpilogueISK_SL_SL_NS1I_6thread17LinearCombinationISK_Li1EffLNS1N_9ScaleType4KindE0ELNS_15FloatRoundStyleE2ESK_EENS1_15EpilogueDefaultEEEEEvvEEEEvNT_6ParamsE --------------------------
	.section	.nv.constant0._ZN7cutlass13device_kernelINS_4gemm6kernel13GemmUniversalIN4cute5tupleIJiiiiEEENS1_10collective13CollectiveMmaINS1_34MainloopSm90TmaGmmaWarpSpecializedILi9ENS5_IJNS4_1CILi4EEENSA_ILi1EEESC_EEENS1_35KernelTmaWarpSpecializedCooperativeEEENS5_IJNSA_ILi256EEENSA_ILi128EEENSA_ILi32EEEEEENS_6half_tENS5_IJlSC_lEEESK_SL_NS4_8TiledMMAINS4_8MMA_AtomIJNS4_4SM904GMMA26MMA_64x128x16_F32F16F16_SSILNSP_5MajorE0ELSR_0ELNSP_7ScaleInE1ELSS_1EEEEEENS4_6LayoutINS5_IJNSA_ILi2EEESC_SC_EEENS5_IJSC_NSA_ILi0EEESY_EEEEENS5_IJNS4_10UnderscoreES11_S11_EEEEENS4_13SM90_TMA_LOADENS4_14ComposedLayoutINS4_7SwizzleILi2ELi4ELi3EEENS4_18smem_ptr_flag_bitsILi16EEENSV_INS5_IJNSA_ILi8EEESI_EEENS5_IJSI_SC_EEEEEEEvNS4_8identityENS4_23SM90_TMA_LOAD_MULTICASTES1E_vS1F_EENS_8epilogue10collective6detail29Sm90TmaWarpSpecializedAdapterINS1J_15DefaultEpilogueISK_SL_SL_NS1I_6thread17LinearCombinationISK_Li1EffLNS1N_9ScaleType4KindE0ELNS_15FloatRoundStyleE2ESK_EENS1_15EpilogueDefaultEEEEEvvEEEEvNT_6ParamsE,"a",@progbits
	.sectionflags	@""
	.align	4
.nv.constant0._ZN7cutlass13device_kernelINS_4gemm6kernel13GemmUniversalIN4cute5tupleIJiiiiEEENS1_10collective13CollectiveMmaINS1_34MainloopSm90TmaGmmaWarpSpecializedILi9ENS5_IJNS4_1CILi4EEENSA_ILi1EEESC_EEENS1_35KernelTmaWarpSpecializedCooperativeEEENS5_IJNSA_ILi256EEENSA_ILi128EEENSA_ILi32EEEEEENS_6half_tENS5_IJlSC_lEEESK_SL_NS4_8TiledMMAINS4_8MMA_AtomIJNS4_4SM904GMMA26MMA_64x128x16_F32F16F16_SSILNSP_5MajorE0ELSR_0ELNSP_7ScaleInE1ELSS_1EEEEEENS4_6LayoutINS5_IJNSA_ILi2EEESC_SC_EEENS5_IJSC_NSA_ILi0EEESY_EEEEENS5_IJNS4_10UnderscoreES11_S11_EEEEENS4_13SM90_TMA_LOADENS4_14ComposedLayoutINS4_7SwizzleILi2ELi4ELi3EEENS4_18smem_ptr_flag_bitsILi16EEENSV_INS5_IJNSA_ILi8EEESI_EEENS5_IJSI_SC_EEEEEEEvNS4_8identityENS4_23SM90_TMA_LOAD_MULTICASTES1E_vS1F_EENS_8epilogue10collective6detail29Sm90TmaWarpSpecializedAdapterINS1J_15DefaultEpilogueISK_SL_SL_NS1I_6thread17LinearCombinationISK_Li1EffLNS1N_9ScaleType4KindE0ELNS_15FloatRoundStyleE2ESK_EENS1_15EpilogueDefaultEEEEEvvEEEEvNT_6ParamsE:
	.zero		1664


//--------------------- SYMBOLS --------------------------

	.type		.nv.reservedSmem.offset0,@object
	.size		.nv.reservedSmem.offset0,0x4
	.type		__assertfail,@function
